// auto-generated by cutlass_sweep.gemm — config: {"arch": "sm_90", "cluster_m": 1, "cluster_n": 1, "dtype": "e4m3", "dtype_b": "e4m3", "layout": "nt", "stages": 0, "tile_k": 128, "tile_m": 128, "tile_n": 96}
#include "cutlass/cutlass.h"
#include "cutlass/gemm/collective/collective_builder.hpp"
#include "cutlass/gemm/device/gemm_universal_adapter.h"
#include "cutlass/gemm/kernel/gemm_universal.hpp"
#include "cutlass/epilogue/collective/collective_builder.hpp"

using ElemA = cutlass::float_e4m3_t;
using ElemB = cutlass::float_e4m3_t;
using ElemCD = cutlass::float_e4m3_t;
using Acc  = float;
using TileShape    = cute::Shape<cute::_128, cute::_96, cute::_128>;
using ClusterShape = cute::Shape<cute::_1, cute::_1, cute::_1>;

using CollectiveEpilogue = typename cutlass::epilogue::collective::CollectiveBuilder<
    cutlass::arch::Sm90, cutlass::arch::OpClassTensorOp,
    TileShape, ClusterShape,
    cutlass::epilogue::collective::EpilogueTileAuto,
    Acc, Acc,
    ElemCD, cutlass::layout::RowMajor, 128 / cutlass::sizeof_bits<ElemCD>::value,
    ElemCD, cutlass::layout::RowMajor, 128 / cutlass::sizeof_bits<ElemCD>::value,
    cutlass::epilogue::collective::EpilogueScheduleAuto
  >::CollectiveOp;

using CollectiveMainloop = typename cutlass::gemm::collective::CollectiveBuilder<
    cutlass::arch::Sm90, cutlass::arch::OpClassTensorOp,
    ElemA, cutlass::layout::RowMajor, 128 / cutlass::sizeof_bits<ElemA>::value,
    ElemB, cutlass::layout::ColumnMajor, 128 / cutlass::sizeof_bits<ElemB>::value,
    Acc,
    TileShape, ClusterShape,
    cutlass::gemm::collective::StageCountAutoCarveout<static_cast<int>(sizeof(typename CollectiveEpilogue::SharedStorage))>,
    cutlass::gemm::collective::KernelScheduleAuto
  >::CollectiveOp;

using GemmKernel = cutlass::gemm::kernel::GemmUniversal<
    cute::Shape<int,int,int,int>,
    CollectiveMainloop,
    CollectiveEpilogue
>;
using Gemm = cutlass::gemm::device::GemmUniversalAdapter<GemmKernel>;

// Force the device kernel symbol into the cubin without needing a host main.
auto* _anchor = &cutlass::device_kernel<GemmKernel>;


// ===== COMPILED SASS (sm_90a) =====

	.target	sm_90a

	.elftype	@"ET_EXEC"


//--------------------- .note.nv.tkinfo           --------------------------
	.section	.note.nv.tkinfo,"",@"SHT_NOTE"
	.sectionflags	@"SHF_NOTE_NV_TKINFO"
	.tkinfo
        /*0018*/ 	.word	0x00000002
        /*0030*/ 	.string	""
        /*0030*/ 	.string	"ptxas"
        /*0030*/ 	.string	"Cuda compilation tools, release 13.0, V13.0.88"
        /*0030*/ 	.string	"Build cuda_13.0.r13.0/compiler.36424714_0"
        /*0030*/ 	.string	"-arch sm_90a -m 64 "



//--------------------- .note.nv.cuinfo           --------------------------
	.section	.note.nv.cuinfo,"",@"SHT_NOTE"
	.sectionflags	@"SHF_NOTE_NV_CUINFO"
        /*0018*/ 	.short	0x0002
        /*001a*/ 	.short	0x005a
        /*001c*/ 	.short	0x0082
	.zero		2


//--------------------- .nv.info                  --------------------------
	.section	.nv.info,"",@"SHT_CUDA_INFO"
	.align	4


	//----- nvinfo : EIATTR_REGCOUNT
	.align		4
        /*0000*/ 	.byte	0x04, 0x2f
        /*0002*/ 	.short	(.L_12 - .L_11)
	.align		4
.L_11:
        /*0004*/ 	.word	index@(_ZN7cutlass13device_kernelINS_4gemm6kernel13GemmUniversalIN4cute5tupleIJiiiiEEENS1_10collective13CollectiveMmaINS1_37MainloopSm90TmaGmmaWarpSpecializedFP8ILi8ENS5_IJNS4_1CILi1EEESB_SB_EEENS1_35KernelTmaWarpSpecializedCooperativeEEENS5_IJNSA_ILi128EEENSA_ILi96EEESF_EEENS_12float_e4m3_tENS5_IJlSB_lEEESI_SJ_NS4_8TiledMMAINS4_8MMA_AtomIJNS4_4SM904GMMA30MMA_64x96x32_F32E4M3E4M3_SS_TNILNSN_7ScaleInE1ELSP_1EEEEEENS4_6LayoutINS5_IJNSA_ILi2EEESB_SB_EEENS5_IJSB_NSA_ILi0EEESV_EEEEENS5_IJNS4_10UnderscoreESY_SY_EEEEENS4_13SM90_TMA_LOADENS4_14ComposedLayoutINS4_7SwizzleILi3ELi4ELi3EEENS4_18smem_ptr_flag_bitsILi8EEENSS_INS5_IJNSA_ILi8EEESF_EEENS5_IJSF_SB_EEEEEEEvNS4_8identityES11_S1B_vS1C_EENS_8epilogue10collective6detail29Sm90TmaWarpSpecializedAdapterINS1F_15DefaultEpilogueISI_SJ_SJ_NS1E_6thread17LinearCombinationISI_Li1EffLNS1J_9ScaleType4KindE0ELNS_15FloatRoundStyleE2ESI_EENS1_15EpilogueDefaultEEEEEvvEEEEvNT_6ParamsE)
        /*0008*/ 	.word	0x000000a8


	//----- nvinfo : EIATTR_FRAME_SIZE
	.align		4
.L_12:
        /*000c*/ 	.byte	0x04, 0x11
        /*000e*/ 	.short	(.L_14 - .L_13)
	.align		4
.L_13:
        /*0010*/ 	.word	index@(_ZN7cutlass13device_kernelINS_4gemm6kernel13GemmUniversalIN4cute5tupleIJiiiiEEENS1_10collective13CollectiveMmaINS1_37MainloopSm90TmaGmmaWarpSpecializedFP8ILi8ENS5_IJNS4_1CILi1EEESB_SB_EEENS1_35KernelTmaWarpSpecializedCooperativeEEENS5_IJNSA_ILi128EEENSA_ILi96EEESF_EEENS_12float_e4m3_tENS5_IJlSB_lEEESI_SJ_NS4_8TiledMMAINS4_8MMA_AtomIJNS4_4SM904GMMA30MMA_64x96x32_F32E4M3E4M3_SS_TNILNSN_7ScaleInE1ELSP_1EEEEEENS4_6LayoutINS5_IJNSA_ILi2EEESB_SB_EEENS5_IJSB_NSA_ILi0EEESV_EEEEENS5_IJNS4_10UnderscoreESY_SY_EEEEENS4_13SM90_TMA_LOADENS4_14ComposedLayoutINS4_7SwizzleILi3ELi4ELi3EEENS4_18smem_ptr_flag_bitsILi8EEENSS_INS5_IJNSA_ILi8EEESF_EEENS5_IJSF_SB_EEEEEEEvNS4_8identityES11_S1B_vS1C_EENS_8epilogue10collective6detail29Sm90TmaWarpSpecializedAdapterINS1F_15DefaultEpilogueISI_SJ_SJ_NS1E_6thread17LinearCombinationISI_Li1EffLNS1J_9ScaleType4KindE0ELNS_15FloatRoundStyleE2ESI_EENS1_15EpilogueDefaultEEEEEvvEEEEvNT_6ParamsE)
        /*0014*/ 	.word	0x00000000


	//----- nvinfo : EIATTR_MIN_STACK_SIZE
	.align		4
.L_14:
        /*0018*/ 	.byte	0x04, 0x12
        /*001a*/ 	.short	(.L_16 - .L_15)
	.align		4
.L_15:
        /*001c*/ 	.word	index@(_ZN7cutlass13device_kernelINS_4gemm6kernel13GemmUniversalIN4cute5tupleIJiiiiEEENS1_10collective13CollectiveMmaINS1_37MainloopSm90TmaGmmaWarpSpecializedFP8ILi8ENS5_IJNS4_1CILi1EEESB_SB_EEENS1_35KernelTmaWarpSpecializedCooperativeEEENS5_IJNSA_ILi128EEENSA_ILi96EEESF_EEENS_12float_e4m3_tENS5_IJlSB_lEEESI_SJ_NS4_8TiledMMAINS4_8MMA_AtomIJNS4_4SM904GMMA30MMA_64x96x32_F32E4M3E4M3_SS_TNILNSN_7ScaleInE1ELSP_1EEEEEENS4_6LayoutINS5_IJNSA_ILi2EEESB_SB_EEENS5_IJSB_NSA_ILi0EEESV_EEEEENS5_IJNS4_10UnderscoreESY_SY_EEEEENS4_13SM90_TMA_LOADENS4_14ComposedLayoutINS4_7SwizzleILi3ELi4ELi3EEENS4_18smem_ptr_flag_bitsILi8EEENSS_INS5_IJNSA_ILi8EEESF_EEENS5_IJSF_SB_EEEEEEEvNS4_8identityES11_S1B_vS1C_EENS_8epilogue10collective6detail29Sm90TmaWarpSpecializedAdapterINS1F_15DefaultEpilogueISI_SJ_SJ_NS1E_6thread17LinearCombinationISI_Li1EffLNS1J_9ScaleType4KindE0ELNS_15FloatRoundStyleE2ESI_EENS1_15EpilogueDefaultEEEEEvvEEEEvNT_6ParamsE)
        /*0020*/ 	.word	0x00000000
.L_16:


//--------------------- .nv.compat                --------------------------
	.section	.nv.compat,"",@"SHT_CUDA_COMPAT_INFO"
	.align	4
        /*0000*/ 	.byte	0x02, 0x09, 0x01, 0x00, 0x02, 0x02, 0x04, 0x00, 0x02, 0x05, 0x05, 0x00, 0x03, 0x07, 0x01, 0x01
        /*0010*/ 	.byte	0x02, 0x03, 0x01, 0x00, 0x02, 0x06, 0x01, 0x00, 0x04, 0x0b, 0x08, 0x00, 0x00, 0x00, 0x00, 0x00
        /*0020*/ 	.byte	0x00, 0x00, 0x00, 0x00


//--------------------- .nv.info._ZN7cutlass13device_kernelINS_4gemm6kernel13GemmUniversalIN4cute5tupleIJiiiiEEENS1_10collective13CollectiveMmaINS1_37MainloopSm90TmaGmmaWarpSpecializedFP8ILi8ENS5_IJNS4_1CILi1EEESB_SB_EEENS1_35KernelTmaWarpSpecializedCooperativeEEENS5_IJNSA_ILi128EEENSA_ILi96EEESF_EEENS_12float_e4m3_tENS5_IJlSB_lEEESI_SJ_NS4_8TiledMMAINS4_8MMA_AtomIJNS4_4SM904GMMA30MMA_64x96x32_F32E4M3E4M3_SS_TNILNSN_7ScaleInE1ELSP_1EEEEEENS4_6LayoutINS5_IJNSA_ILi2EEESB_SB_EEENS5_IJSB_NSA_ILi0EEESV_EEEEENS5_IJNS4_10UnderscoreESY_SY_EEEEENS4_13SM90_TMA_LOADENS4_14ComposedLayoutINS4_7SwizzleILi3ELi4ELi3EEENS4_18smem_ptr_flag_bitsILi8EEENSS_INS5_IJNSA_ILi8EEESF_EEENS5_IJSF_SB_EEEEEEEvNS4_8identityES11_S1B_vS1C_EENS_8epilogue10collective6detail29Sm90TmaWarpSpecializedAdapterINS1F_15DefaultEpilogueISI_SJ_SJ_NS1E_6thread17LinearCombinationISI_Li1EffLNS1J_9ScaleType4KindE0ELNS_15FloatRoundStyleE2ESI_EENS1_15EpilogueDefaultEEEEEvvEEEEvNT_6ParamsE --------------------------
	.section	.nv.info._ZN7cutlass13device_kernelINS_4gemm6kernel13GemmUniversalIN4cute5tupleIJiiiiEEENS1_10collective13CollectiveMmaINS1_37MainloopSm90TmaGmmaWarpSpecializedFP8ILi8ENS5_IJNS4_1CILi1EEESB_SB_EEENS1_35KernelTmaWarpSpecializedCooperativeEEENS5_IJNSA_ILi128EEENSA_ILi96EEESF_EEENS_12float_e4m3_tENS5_IJlSB_lEEESI_SJ_NS4_8TiledMMAINS4_8MMA_AtomIJNS4_4SM904GMMA30MMA_64x96x32_F32E4M3E4M3_SS_TNILNSN_7ScaleInE1ELSP_1EEEEEENS4_6LayoutINS5_IJNSA_ILi2EEESB_SB_EEENS5_IJSB_NSA_ILi0EEESV_EEEEENS5_IJNS4_10UnderscoreESY_SY_EEEEENS4_13SM90_TMA_LOADENS4_14ComposedLayoutINS4_7SwizzleILi3ELi4ELi3EEENS4_18smem_ptr_flag_bitsILi8EEENSS_INS5_IJNSA_ILi8EEESF_EEENS5_IJSF_SB_EEEEEEEvNS4_8identityES11_S1B_vS1C_EENS_8epilogue10collective6detail29Sm90TmaWarpSpecializedAdapterINS1F_15DefaultEpilogueISI_SJ_SJ_NS1E_6thread17LinearCombinationISI_Li1EffLNS1J_9ScaleType4KindE0ELNS_15FloatRoundStyleE2ESI_EENS1_15EpilogueDefaultEEEEEvvEEEEvNT_6ParamsE,"",@"SHT_CUDA_INFO"
	.sectionflags	@""
	.align	4


	//----- nvinfo : EIATTR_CUDA_API_VERSION
	.align		4
        /*0000*/ 	.byte	0x04, 0x37
        /*0002*/ 	.short	(.L_18 - .L_17)
.L_17:
        /*0004*/ 	.word	0x00000082


	//----- nvinfo : EIATTR_KPARAM_INFO
	.align		4
.L_18:
        /*0008*/ 	.byte	0x04, 0x17
        /*000a*/ 	.short	(.L_20 - .L_19)
.L_19:
        /*000c*/ 	.word	0x00000000
        /*0010*/ 	.short	0x0000
        /*0012*/ 	.short	0x0070
        /*0014*/ 	.byte	0x00, 0xf0, 0x01, 0x10


	//----- nvinfo : EIATTR_SPARSE_MMA_MASK
	.align		4
.L_20:
        /*0018*/ 	.byte	0x03, 0x50
        /*001a*/ 	.short	0x0000


	//----- nvinfo : EIATTR_MAXREG_COUNT
	.align		4
        /*001c*/ 	.byte	0x03, 0x1b
        /*001e*/ 	.short	0x00a8


	//----- nvinfo : EIATTR_NUM_BARRIERS
	.align		4
        /*0020*/ 	.byte	0x02, 0x4c
        /*0022*/ 	.byte	0x01
	.zero		1


	//----- nvinfo : EIATTR_MERCURY_ISA_VERSION
	.align		4
        /*0024*/ 	.byte	0x03, 0x5f
        /*0026*/ 	.short	0x0101


	//----- nvinfo : EIATTR_INT_WARP_WIDE_INSTR_OFFSETS
	.align		4
        /*0028*/ 	.byte	0x04, 0x31
        /*002a*/ 	.short	(.L_22 - .L_21)


	//   ....[0]....
.L_21:
        /*002c*/ 	.word	0x00000460


	//   ....[1]....
        /*0030*/ 	.word	0x00000470


	//   ....[2]....
        /*0034*/ 	.word	0x00000570


	//----- nvinfo : EIATTR_COOP_GROUP_MASK_REGIDS
	.align		4
.L_22:
        /*0038*/ 	.byte	0x04, 0x29
        /*003a*/ 	.short	(.L_24 - .L_23)


	//   ....[0]....
.L_23:
        /*003c*/ 	.word	0xffffffff


	//   ....[1]....
        /*0040*/ 	.word	0xffffffff


	//   ....[2]....
        /*0044*/ 	.word	0xffffffff


	//   ....[3]....
        /*0048*/ 	.word	0xffffffff


	//   ....[4]....
        /*004c*/ 	.word	0xffffffff


	//----- nvinfo : EIATTR_COOP_GROUP_INSTR_OFFSETS
	.align		4
.L_24:
        /*0050*/ 	.byte	0x04, 0x28
        /*0052*/ 	.short	(.L_26 - .L_25)


	//   ....[0]....
.L_25:
        /*0054*/ 	.word	0x00000060


	//   ....[1]....
        /*0058*/ 	.word	0x00000070


	//   ....[2]....
        /*005c*/ 	.word	0x00000130


	//   ....[3]....
        /*0060*/ 	.word	0x00000370


	//   ....[4]....
        /*0064*/ 	.word	0x00001060


	//----- nvinfo : EIATTR_REG_RECONFIG
	.align		4
.L_26:
        /*0068*/ 	.byte	0x01, 0x54
	.zero		2


	//----- nvinfo : EIATTR_MBARRIER_INSTR_OFFSETS
	.align		4
        /*006c*/ 	.byte	0x04, 0x39
        /*006e*/ 	.short	(.L_28 - .L_27)


	//   ....[0]....
.L_27:
        /*0070*/ 	.word	0x00000250
        /*0074*/ 	.word	0x000000ff
        /*0078*/ 	.word	0x00000000
        /*007c*/ 	.short	0x0100
        /*007e*/ 	.byte	0x08
	.zero		1


	//   ....[1]....
        /*0080*/ 	.word	0x00000260
        /*0084*/ 	.word	0x000000ff
        /*0088*/ 	.word	0x00000040
        /*008c*/ 	.short	0x0100
        /*008e*/ 	.byte	0x08
	.zero		1


	//   ....[2]....
        /*0090*/ 	.word	0x00000270
        /*0094*/ 	.word	0x000000ff
        /*0098*/ 	.word	0x00000008
        /*009c*/ 	.short	0x0100
        /*009e*/ 	.byte	0x08
	.zero		1


	//   ....[3]....
        /*00a0*/ 	.word	0x00000280
        /*00a4*/ 	.word	0x000000ff
        /*00a8*/ 	.word	0x00000048
        /*00ac*/ 	.short	0x0100
        /*00ae*/ 	.byte	0x08
	.zero		1


	//   ....[4]....
        /*00b0*/ 	.word	0x00000290
        /*00b4*/ 	.word	0x000000ff
        /*00b8*/ 	.word	0x00000010
        /*00bc*/ 	.short	0x0100
        /*00be*/ 	.byte	0x08
	.zero		1


	//   ....[5]....
        /*00c0*/ 	.word	0x000002a0
        /*00c4*/ 	.word	0x000000ff
        /*00c8*/ 	.word	0x00000050
        /*00cc*/ 	.short	0x0100
        /*00ce*/ 	.byte	0x08
	.zero		1


	//   ....[6]....
        /*00d0*/ 	.word	0x000002b0
        /*00d4*/ 	.word	0x000000ff
        /*00d8*/ 	.word	0x00000018
        /*00dc*/ 	.short	0x0100
        /*00de*/ 	.byte	0x08
	.zero		1


	//   ....[7]....
        /*00e0*/ 	.word	0x000002c0
        /*00e4*/ 	.word	0x000000ff
        /*00e8*/ 	.word	0x00000058
        /*00ec*/ 	.short	0x0100
        /*00ee*/ 	.byte	0x08
	.zero		1


	//   ....[8]....
        /*00f0*/ 	.word	0x000002d0
        /*00f4*/ 	.word	0x000000ff
        /*00f8*/ 	.word	0x00000020
        /*00fc*/ 	.short	0x0100
        /*00fe*/ 	.byte	0x08
	.zero		1


	//   ....[9]....
        /*0100*/ 	.word	0x000002e0
        /*0104*/ 	.word	0x000000ff
        /*0108*/ 	.word	0x00000060
        /*010c*/ 	.short	0x0100
        /*010e*/ 	.byte	0x08
	.zero		1


	//   ....[10]....
        /*0110*/ 	.word	0x000002f0
        /*0114*/ 	.word	0x000000ff
        /*0118*/ 	.word	0x00000028
        /*011c*/ 	.short	0x0100
        /*011e*/ 	.byte	0x08
	.zero		1


	//   ....[11]....
        /*0120*/ 	.word	0x00000300
        /*0124*/ 	.word	0x000000ff
        /*0128*/ 	.word	0x00000068
        /*012c*/ 	.short	0x0100
        /*012e*/ 	.byte	0x08
	.zero		1


	//   ....[12]....
        /*0130*/ 	.word	0x00000310
        /*0134*/ 	.word	0x000000ff
        /*0138*/ 	.word	0x00000030
        /*013c*/ 	.short	0x0100
        /*013e*/ 	.byte	0x08
	.zero		1


	//   ....[13]....
        /*0140*/ 	.word	0x00000320
        /*0144*/ 	.word	0x000000ff
        /*0148*/ 	.word	0x00000070
        /*014c*/ 	.short	0x0100
        /*014e*/ 	.byte	0x08
	.zero		1


	//   ....[14]....
        /*0150*/ 	.word	0x00000330
        /*0154*/ 	.word	0x000000ff
        /*0158*/ 	.word	0x00000038
        /*015c*/ 	.short	0x0100
        /*015e*/ 	.byte	0x08
	.zero		1


	//   ....[15]....
        /*0160*/ 	.word	0x00000340
        /*0164*/ 	.word	0x000000ff
        /*0168*/ 	.word	0x00000078
        /*016c*/ 	.short	0x0100
        /*016e*/ 	.byte	0x08
	.zero		1


	//   ....[16]....
        /*0170*/ 	.word	0x000005d0
        /*0174*/ 	.word	0x000000ff
        /*0178*/ 	.word	0x00000090
        /*017c*/ 	.short	0x0100
        /*017e*/ 	.byte	0x06
	.zero		1


	//   ....[17]....
        /*0180*/ 	.word	0x00000630
        /*0184*/ 	.word	0x000000ff
        /*0188*/ 	.word	0x00000098
        /*018c*/ 	.short	0x0100
        /*018e*/ 	.byte	0x06
	.zero		1


	//   ....[18]....
        /*0190*/ 	.word	0x00001490
        /*0194*/ 	.word	0x000000ff
        /*0198*/ 	.word	0x00000000
        /*019c*/ 	.short	0x010a
        /*019e*/ 	.byte	0x06
	.zero		1


	//   ....[19]....
        /*01a0*/ 	.word	0x000014d0
        /*01a4*/ 	.word	0x000000ff
        /*01a8*/ 	.word	0x00000000
        /*01ac*/ 	.short	0x010a
        /*01ae*/ 	.byte	0x06
	.zero		1


	//   ....[20]....
        /*01b0*/ 	.word	0x00001d40
        /*01b4*/ 	.word	0x000000ff
        /*01b8*/ 	.word	0x00000000
        /*01bc*/ 	.short	0x010a
        /*01be*/ 	.byte	0x0c
	.zero		1


	//   ....[21]....
        /*01c0*/ 	.word	0x00001d80
        /*01c4*/ 	.word	0x000000ff
        /*01c8*/ 	.word	0x00000000
        /*01cc*/ 	.short	0x010a
        /*01ce*/ 	.byte	0x0c
	.zero		1


	//   ....[22]....
        /*01d0*/ 	.word	0x00002370
        /*01d4*/ 	.word	0x000000ff
        /*01d8*/ 	.word	0x00000000
        /*01dc*/ 	.short	0x0101
        /*01de*/ 	.byte	0x08
	.zero		1


	//   ....[23]....
        /*01e0*/ 	.word	0x000028a0
        /*01e4*/ 	.word	0x000000ff
        /*01e8*/ 	.word	0x00000000
        /*01ec*/ 	.short	0x0101
        /*01ee*/ 	.byte	0x06
	.zero		1


	//   ....[24]....
        /*01f0*/ 	.word	0x00007130
        /*01f4*/ 	.word	0x00000013
        /*01f8*/ 	.word	0x00000040
        /*01fc*/ 	.short	0x010a
        /*01fe*/ 	.byte	0x3f
	.zero		1


	//   ....[25]....
        /*0200*/ 	.word	0x00007510
        /*0204*/ 	.word	0x00000006
        /*0208*/ 	.word	0x00000098
        /*020c*/ 	.short	0x0101
        /*020e*/ 	.byte	0x3f
	.zero		1


	//   ....[26]....
        /*0210*/ 	.word	0x00007be0
        /*0214*/ 	.word	0x00000007
        /*0218*/ 	.word	0x00000000
        /*021c*/ 	.short	0x010a
        /*021e*/ 	.byte	0x3f
	.zero		1


	//   ....[27]....
        /*0220*/ 	.word	0x00007c60
        /*0224*/ 	.word	0x00000009
        /*0228*/ 	.word	0x00000000
        /*022c*/ 	.short	0x010a
        /*022e*/ 	.byte	0x3f
	.zero		1


	//   ....[28]....
        /*0230*/ 	.word	0x00007cf0
        /*0234*/ 	.word	0x00000006
        /*0238*/ 	.word	0x00000000
        /*023c*/ 	.short	0x010a
        /*023e*/ 	.byte	0x3f
	.zero		1


	//   ....[29]....
        /*0240*/ 	.word	0x00007d80
        /*0244*/ 	.word	0x00000009
        /*0248*/ 	.word	0x00000000
        /*024c*/ 	.short	0x010a
        /*024e*/ 	.byte	0x3f
	.zero		1


	//   ....[30]....
        /*0250*/ 	.word	0x00007e10
        /*0254*/ 	.word	0x00000006
        /*0258*/ 	.word	0x00000000
        /*025c*/ 	.short	0x010a
        /*025e*/ 	.byte	0x3f
	.zero		1


	//   ....[31]....
        /*0260*/ 	.word	0x00007ea0
        /*0264*/ 	.word	0x00000009
        /*0268*/ 	.word	0x00000000
        /*026c*/ 	.short	0x010a
        /*026e*/ 	.byte	0x3f
	.zero		1


	//   ....[32]....
        /*0270*/ 	.word	0x00007f30
        /*0274*/ 	.word	0x00000006
        /*0278*/ 	.word	0x00000000
        /*027c*/ 	.short	0x010a
        /*027e*/ 	.byte	0x3f
	.zero		1


	//   ....[33]....
        /*0280*/ 	.word	0x00007fc0
        /*0284*/ 	.word	0x00000003
        /*0288*/ 	.word	0x00000000
        /*028c*/ 	.short	0x010a
        /*028e*/ 	.byte	0x3f
	.zero		1


	//   ....[34]....
        /*0290*/ 	.word	0x00008030
        /*0294*/ 	.word	0x00000007
        /*0298*/ 	.word	0x00000000
        /*029c*/ 	.short	0x010a
        /*029e*/ 	.byte	0x3f
	.zero		1


	//   ....[35]....
        /*02a0*/ 	.word	0x00008090
        /*02a4*/ 	.word	0x00000008
        /*02a8*/ 	.word	0x00000000
        /*02ac*/ 	.short	0x010a
        /*02ae*/ 	.byte	0x3f
	.zero		1


	//   ....[36]....
        /*02b0*/ 	.word	0x00008160
        /*02b4*/ 	.word	0x00000013
        /*02b8*/ 	.word	0x00000040
        /*02bc*/ 	.short	0x010a
        /*02be*/ 	.byte	0x3f
	.zero		1


	//   ....[37]....
        /*02c0*/ 	.word	0x00008240
        /*02c4*/ 	.word	0x00000007
        /*02c8*/ 	.word	0x00000000
        /*02cc*/ 	.short	0x010a
        /*02ce*/ 	.byte	0x3f
	.zero		1


	//   ....[38]....
        /*02d0*/ 	.word	0x00008290
        /*02d4*/ 	.word	0x00000009
        /*02d8*/ 	.word	0x00000000
        /*02dc*/ 	.short	0x010a
        /*02de*/ 	.byte	0x3f
	.zero		1


	//   ....[39]....
        /*02e0*/ 	.word	0x000082e0
        /*02e4*/ 	.word	0x00000006
        /*02e8*/ 	.word	0x00000000
        /*02ec*/ 	.short	0x010a
        /*02ee*/ 	.byte	0x3f
	.zero		1


	//   ....[40]....
        /*02f0*/ 	.word	0x00008330
        /*02f4*/ 	.word	0x00000009
        /*02f8*/ 	.word	0x00000000
        /*02fc*/ 	.short	0x010a
        /*02fe*/ 	.byte	0x3f
	.zero		1


	//   ....[41]....
        /*0300*/ 	.word	0x00008380
        /*0304*/ 	.word	0x00000006
        /*0308*/ 	.word	0x00000000
        /*030c*/ 	.short	0x010a
        /*030e*/ 	.byte	0x3f
	.zero		1


	//   ....[42]....
        /*0310*/ 	.word	0x000083d0
        /*0314*/ 	.word	0x00000009
        /*0318*/ 	.word	0x00000000
        /*031c*/ 	.short	0x010a
        /*031e*/ 	.byte	0x3f
	.zero		1


	//   ....[43]....
        /*0320*/ 	.word	0x00008420
        /*0324*/ 	.word	0x00000006
        /*0328*/ 	.word	0x00000000
        /*032c*/ 	.short	0x010a
        /*032e*/ 	.byte	0x3f
	.zero		1


	//----- nvinfo : EIATTR_NUM_MBARRIERS
	.align		4
.L_28:
        /*0330*/ 	.byte	0x03, 0x38
        /*0332*/ 	.short	0x0012


	//----- nvinfo : EIATTR_EXIT_INSTR_OFFSETS
	.align		4
        /*0334*/ 	.byte	0x04, 0x1c
        /*0336*/ 	.short	(.L_30 - .L_29)


	//   ....[0]....
.L_29:
        /*0338*/ 	.word	0x00000680


	//   ....[1]....
        /*033c*/ 	.word	0x00000f30


	//   ....[2]....
        /*0340*/ 	.word	0x000067b0


	//   ....[3]....
        /*0344*/ 	.word	0x00006dd0


	//   ....[4]....
        /*0348*/ 	.word	0x00008010


	//----- nvinfo : EIATTR_MAX_THREADS
	.align		4
.L_30:
        /*034c*/ 	.byte	0x04, 0x05
        /*034e*/ 	.short	(.L_32 - .L_31)
.L_31:
        /*0350*/ 	.word	0x00000180
        /*0354*/ 	.word	0x00000001
        /*0358*/ 	.word	0x00000001


	//----- nvinfo : EIATTR_CRS_STACK_SIZE
	.align		4
.L_32:
        /*035c*/ 	.byte	0x04, 0x1e
        /*035e*/ 	.short	(.L_34 - .L_33)
.L_33:
        /*0360*/ 	.word	0x00000000


	//----- nvinfo : EIATTR_CBANK_PARAM_SIZE
	.align		4
.L_34:
        /*0364*/ 	.byte	0x03, 0x19
        /*0366*/ 	.short	0x0470


	//----- nvinfo : EIATTR_PARAM_CBANK
	.align		4
        /*0368*/ 	.byte	0x04, 0x0a
        /*036a*/ 	.short	(.L_36 - .L_35)
	.align		4
.L_35:
        /*036c*/ 	.word	index@(.nv.constant0._ZN7cutlass13device_kernelINS_4gemm6kernel13GemmUniversalIN4cute5tupleIJiiiiEEENS1_10collective13CollectiveMmaINS1_37MainloopSm90TmaGmmaWarpSpecializedFP8ILi8ENS5_IJNS4_1CILi1EEESB_SB_EEENS1_35KernelTmaWarpSpecializedCooperativeEEENS5_IJNSA_ILi128EEENSA_ILi96EEESF_EEENS_12float_e4m3_tENS5_IJlSB_lEEESI_SJ_NS4_8TiledMMAINS4_8MMA_AtomIJNS4_4SM904GMMA30MMA_64x96x32_F32E4M3E4M3_SS_TNILNSN_7ScaleInE1ELSP_1EEEEEENS4_6LayoutINS5_IJNSA_ILi2EEESB_SB_EEENS5_IJSB_NSA_ILi0EEESV_EEEEENS5_IJNS4_10UnderscoreESY_SY_EEEEENS4_13SM90_TMA_LOADENS4_14ComposedLayoutINS4_7SwizzleILi3ELi4ELi3EEENS4_18smem_ptr_flag_bitsILi8EEENSS_INS5_IJNSA_ILi8EEESF_EEENS5_IJSF_SB_EEEEEEEvNS4_8identityES11_S1B_vS1C_EENS_8epilogue10collective6detail29Sm90TmaWarpSpecializedAdapterINS1F_15DefaultEpilogueISI_SJ_SJ_NS1E_6thread17LinearCombinationISI_Li1EffLNS1J_9ScaleType4KindE0ELNS_15FloatRoundStyleE2ESI_EENS1_15EpilogueDefaultEEEEEvvEEEEvNT_6ParamsE)
        /*0370*/ 	.short	0x0210
        /*0372*/ 	.short	0x0470


	//----- nvinfo : EIATTR_SW_WAR
	.align		4
.L_36:
        /*0374*/ 	.byte	0x04, 0x36
        /*0376*/ 	.short	(.L_38 - .L_37)
.L_37:
        /*0378*/ 	.word	0x00000008
.L_38:


//--------------------- .nv.callgraph             --------------------------
	.section	.nv.callgraph,"",@"SHT_CUDA_CALLGRAPH"
	.align	4
	.sectionentsize	8
	.align		4
        /*0000*/ 	.word	0x00000000
	.align		4
        /*0004*/ 	.word	0xffffffff
	.align		4
        /*0008*/ 	.word	0x00000000
	.align		4
        /*000c*/ 	.word	0xfffffffe
	.align		4
        /*0010*/ 	.word	0x00000000
	.align		4
        /*0014*/ 	.word	0xfffffffd
	.align		4
        /*0018*/ 	.word	0x00000000
	.align		4
        /*001c*/ 	.word	0xfffffffc


//--------------------- .nv.constant4             --------------------------
	.section	.nv.constant4,"a",@progbits
	.align	8
	.align		8
.nv.constant4:
        /*0000*/ 	.dword	_ZN40_INTERNAL_0e7684ea_4_k_cu_fb6de3b9_167694cuda3std3__45__cpo5beginE
	.align		8
        /*0008*/ 	.dword	_ZN40_INTERNAL_0e7684ea_4_k_cu_fb6de3b9_167694cuda3std3__45__cpo3endE
	.align		8
        /*0010*/ 	.dword	_ZN40_INTERNAL_0e7684ea_4_k_cu_fb6de3b9_167694cuda3std3__45__cpo6cbeginE
	.align		8
        /*0018*/ 	.dword	_ZN40_INTERNAL_0e7684ea_4_k_cu_fb6de3b9_167694cuda3std3__45__cpo4cendE
	.align		8
        /*0020*/ 	.dword	_ZN40_INTERNAL_0e7684ea_4_k_cu_fb6de3b9_167694cuda3std3__442_GLOBAL__N__0e7684ea_4_k_cu_fb6de3b9_167696ignoreE
	.align		8
        /*0028*/ 	.dword	_ZN40_INTERNAL_0e7684ea_4_k_cu_fb6de3b9_167694cuda3std3__419piecewise_constructE
	.align		8
        /*0030*/ 	.dword	_ZN40_INTERNAL_0e7684ea_4_k_cu_fb6de3b9_167694cuda3std3__48in_placeE
	.align		8
        /*0038*/ 	.dword	_ZN40_INTERNAL_0e7684ea_4_k_cu_fb6de3b9_167694cuda3std6ranges3__45__cpo4swapE
	.align		8
        /*0040*/ 	.dword	_ZN40_INTERNAL_0e7684ea_4_k_cu_fb6de3b9_167694cuda3std6ranges3__45__cpo9iter_moveE
	.align		8
        /*0048*/ 	.dword	_ZN40_INTERNAL_0e7684ea_4_k_cu_fb6de3b9_167694cute7productE
	.align		8
        /*0050*/ 	.dword	_ZN40_INTERNAL_0e7684ea_4_k_cu_fb6de3b9_167694cute1_E


//--------------------- .text._ZN7cutlass13device_kernelINS_4gemm6kernel13GemmUniversalIN4cute5tupleIJiiiiEEENS1_10collective13CollectiveMmaINS1_37MainloopSm90TmaGmmaWarpSpecializedFP8ILi8ENS5_IJNS4_1CILi1EEESB_SB_EEENS1_35KernelTmaWarpSpecializedCooperativeEEENS5_IJNSA_ILi128EEENSA_ILi96EEESF_EEENS_12float_e4m3_tENS5_IJlSB_lEEESI_SJ_NS4_8TiledMMAINS4_8MMA_AtomIJNS4_4SM904GMMA30MMA_64x96x32_F32E4M3E4M3_SS_TNILNSN_7ScaleInE1ELSP_1EEEEEENS4_6LayoutINS5_IJNSA_ILi2EEESB_SB_EEENS5_IJSB_NSA_ILi0EEESV_EEEEENS5_IJNS4_10UnderscoreESY_SY_EEEEENS4_13SM90_TMA_LOADENS4_14ComposedLayoutINS4_7SwizzleILi3ELi4ELi3EEENS4_18smem_ptr_flag_bitsILi8EEENSS_INS5_IJNSA_ILi8EEESF_EEENS5_IJSF_SB_EEEEEEEvNS4_8identityES11_S1B_vS1C_EENS_8epilogue10collective6detail29Sm90TmaWarpSpecializedAdapterINS1F_15DefaultEpilogueISI_SJ_SJ_NS1E_6thread17LinearCombinationISI_Li1EffLNS1J_9ScaleType4KindE0ELNS_15FloatRoundStyleE2ESI_EENS1_15EpilogueDefaultEEEEEvvEEEEvNT_6ParamsE --------------------------
	.section	.text._ZN7cutlass13device_kernelINS_4gemm6kernel13GemmUniversalIN4cute5tupleIJiiiiEEENS1_10collective13CollectiveMmaINS1_37MainloopSm90TmaGmmaWarpSpecializedFP8ILi8ENS5_IJNS4_1CILi1EEESB_SB_EEENS1_35KernelTmaWarpSpecializedCooperativeEEENS5_IJNSA_ILi128EEENSA_ILi96EEESF_EEENS_12float_e4m3_tENS5_IJlSB_lEEESI_SJ_NS4_8TiledMMAINS4_8MMA_AtomIJNS4_4SM904GMMA30MMA_64x96x32_F32E4M3E4M3_SS_TNILNSN_7ScaleInE1ELSP_1EEEEEENS4_6LayoutINS5_IJNSA_ILi2EEESB_SB_EEENS5_IJSB_NSA_ILi0EEESV_EEEEENS5_IJNS4_10UnderscoreESY_SY_EEEEENS4_13SM90_TMA_LOADENS4_14ComposedLayoutINS4_7SwizzleILi3ELi4ELi3EEENS4_18smem_ptr_flag_bitsILi8EEENSS_INS5_IJNSA_ILi8EEESF_EEENS5_IJSF_SB_EEEEEEEvNS4_8identityES11_S1B_vS1C_EENS_8epilogue10collective6detail29Sm90TmaWarpSpecializedAdapterINS1F_15DefaultEpilogueISI_SJ_SJ_NS1E_6thread17LinearCombinationISI_Li1EffLNS1J_9ScaleType4KindE0ELNS_15FloatRoundStyleE2ESI_EENS1_15EpilogueDefaultEEEEEvvEEEEvNT_6ParamsE,"ax",@progbits
	.align	128
.text._ZN7cutlass13device_kernelINS_4gemm6kernel13GemmUniversalIN4cute5tupleIJiiiiEEENS1_10collective13CollectiveMmaINS1_37MainloopSm90TmaGmmaWarpSpecializedFP8ILi8ENS5_IJNS4_1CILi1EEESB_SB_EEENS1_35KernelTmaWarpSpecializedCooperativeEEENS5_IJNSA_ILi128EEENSA_ILi96EEESF_EEENS_12float_e4m3_tENS5_IJlSB_lEEESI_SJ_NS4_8TiledMMAINS4_8MMA_AtomIJNS4_4SM904GMMA30MMA_64x96x32_F32E4M3E4M3_SS_TNILNSN_7ScaleInE1ELSP_1EEEEEENS4_6LayoutINS5_IJNSA_ILi2EEESB_SB_EEENS5_IJSB_NSA_ILi0EEESV_EEEEENS5_IJNS4_10UnderscoreESY_SY_EEEEENS4_13SM90_TMA_LOADENS4_14ComposedLayoutINS4_7SwizzleILi3ELi4ELi3EEENS4_18smem_ptr_flag_bitsILi8EEENSS_INS5_IJNSA_ILi8EEESF_EEENS5_IJSF_SB_EEEEEEEvNS4_8identityES11_S1B_vS1C_EENS_8epilogue10collective6detail29Sm90TmaWarpSpecializedAdapterINS1F_15DefaultEpilogueISI_SJ_SJ_NS1E_6thread17LinearCombinationISI_Li1EffLNS1J_9ScaleType4KindE0ELNS_15FloatRoundStyleE2ESI_EENS1_15EpilogueDefaultEEEEEvvEEEEvNT_6ParamsE:
        .type           _ZN7cutlass13device_kernelINS_4gemm6kernel13GemmUniversalIN4cute5tupleIJiiiiEEENS1_10collective13CollectiveMmaINS1_37MainloopSm90TmaGmmaWarpSpecializedFP8ILi8ENS5_IJNS4_1CILi1EEESB_SB_EEENS1_35KernelTmaWarpSpecializedCooperativeEEENS5_IJNSA_ILi128EEENSA_ILi96EEESF_EEENS_12float_e4m3_tENS5_IJlSB_lEEESI_SJ_NS4_8TiledMMAINS4_8MMA_AtomIJNS4_4SM904GMMA30MMA_64x96x32_F32E4M3E4M3_SS_TNILNSN_7ScaleInE1ELSP_1EEEEEENS4_6LayoutINS5_IJNSA_ILi2EEESB_SB_EEENS5_IJSB_NSA_ILi0EEESV_EEEEENS5_IJNS4_10UnderscoreESY_SY_EEEEENS4_13SM90_TMA_LOADENS4_14ComposedLayoutINS4_7SwizzleILi3ELi4ELi3EEENS4_18smem_ptr_flag_bitsILi8EEENSS_INS5_IJNSA_ILi8EEESF_EEENS5_IJSF_SB_EEEEEEEvNS4_8identityES11_S1B_vS1C_EENS_8epilogue10collective6detail29Sm90TmaWarpSpecializedAdapterINS1F_15DefaultEpilogueISI_SJ_SJ_NS1E_6thread17LinearCombinationISI_Li1EffLNS1J_9ScaleType4KindE0ELNS_15FloatRoundStyleE2ESI_EENS1_15EpilogueDefaultEEEEEvvEEEEvNT_6ParamsE,@function
        .size           _ZN7cutlass13device_kernelINS_4gemm6kernel13GemmUniversalIN4cute5tupleIJiiiiEEENS1_10collective13CollectiveMmaINS1_37MainloopSm90TmaGmmaWarpSpecializedFP8ILi8ENS5_IJNS4_1CILi1EEESB_SB_EEENS1_35KernelTmaWarpSpecializedCooperativeEEENS5_IJNSA_ILi128EEENSA_ILi96EEESF_EEENS_12float_e4m3_tENS5_IJlSB_lEEESI_SJ_NS4_8TiledMMAINS4_8MMA_AtomIJNS4_4SM904GMMA30MMA_64x96x32_F32E4M3E4M3_SS_TNILNSN_7ScaleInE1ELSP_1EEEEEENS4_6LayoutINS5_IJNSA_ILi2EEESB_SB_EEENS5_IJSB_NSA_ILi0EEESV_EEEEENS5_IJNS4_10UnderscoreESY_SY_EEEEENS4_13SM90_TMA_LOADENS4_14ComposedLayoutINS4_7SwizzleILi3ELi4ELi3EEENS4_18smem_ptr_flag_bitsILi8EEENSS_INS5_IJNSA_ILi8EEESF_EEENS5_IJSF_SB_EEEEEEEvNS4_8identityES11_S1B_vS1C_EENS_8epilogue10collective6detail29Sm90TmaWarpSpecializedAdapterINS1F_15DefaultEpilogueISI_SJ_SJ_NS1E_6thread17LinearCombinationISI_Li1EffLNS1J_9ScaleType4KindE0ELNS_15FloatRoundStyleE2ESI_EENS1_15EpilogueDefaultEEEEEvvEEEEvNT_6ParamsE,(.L_x_178 - _ZN7cutlass13device_kernelINS_4gemm6kernel13GemmUniversalIN4cute5tupleIJiiiiEEENS1_10collective13CollectiveMmaINS1_37MainloopSm90TmaGmmaWarpSpecializedFP8ILi8ENS5_IJNS4_1CILi1EEESB_SB_EEENS1_35KernelTmaWarpSpecializedCooperativeEEENS5_IJNSA_ILi128EEENSA_ILi96EEESF_EEENS_12float_e4m3_tENS5_IJlSB_lEEESI_SJ_NS4_8TiledMMAINS4_8MMA_AtomIJNS4_4SM904GMMA30MMA_64x96x32_F32E4M3E4M3_SS_TNILNSN_7ScaleInE1ELSP_1EEEEEENS4_6LayoutINS5_IJNSA_ILi2EEESB_SB_EEENS5_IJSB_NSA_ILi0EEESV_EEEEENS5_IJNS4_10UnderscoreESY_SY_EEEEENS4_13SM90_TMA_LOADENS4_14ComposedLayoutINS4_7SwizzleILi3ELi4ELi3EEENS4_18smem_ptr_flag_bitsILi8EEENSS_INS5_IJNSA_ILi8EEESF_EEENS5_IJSF_SB_EEEEEEEvNS4_8identityES11_S1B_vS1C_EENS_8epilogue10collective6detail29Sm90TmaWarpSpecializedAdapterINS1F_15DefaultEpilogueISI_SJ_SJ_NS1E_6thread17LinearCombinationISI_Li1EffLNS1J_9ScaleType4KindE0ELNS_15FloatRoundStyleE2ESI_EENS1_15EpilogueDefaultEEEEEvvEEEEvNT_6ParamsE)
        .other          _ZN7cutlass13device_kernelINS_4gemm6kernel13GemmUniversalIN4cute5tupleIJiiiiEEENS1_10collective13CollectiveMmaINS1_37MainloopSm90TmaGmmaWarpSpecializedFP8ILi8ENS5_IJNS4_1CILi1EEESB_SB_EEENS1_35KernelTmaWarpSpecializedCooperativeEEENS5_IJNSA_ILi128EEENSA_ILi96EEESF_EEENS_12float_e4m3_tENS5_IJlSB_lEEESI_SJ_NS4_8TiledMMAINS4_8MMA_AtomIJNS4_4SM904GMMA30MMA_64x96x32_F32E4M3E4M3_SS_TNILNSN_7ScaleInE1ELSP_1EEEEEENS4_6LayoutINS5_IJNSA_ILi2EEESB_SB_EEENS5_IJSB_NSA_ILi0EEESV_EEEEENS5_IJNS4_10UnderscoreESY_SY_EEEEENS4_13SM90_TMA_LOADENS4_14ComposedLayoutINS4_7SwizzleILi3ELi4ELi3EEENS4_18smem_ptr_flag_bitsILi8EEENSS_INS5_IJNSA_ILi8EEESF_EEENS5_IJSF_SB_EEEEEEEvNS4_8identityES11_S1B_vS1C_EENS_8epilogue10collective6detail29Sm90TmaWarpSpecializedAdapterINS1F_15DefaultEpilogueISI_SJ_SJ_NS1E_6thread17LinearCombinationISI_Li1EffLNS1J_9ScaleType4KindE0ELNS_15FloatRoundStyleE2ESI_EENS1_15EpilogueDefaultEEEEEvvEEEEvNT_6ParamsE,@"STO_CUDA_ENTRY STV_DEFAULT"
_ZN7cutlass13device_kernelINS_4gemm6kernel13GemmUniversalIN4cute5tupleIJiiiiEEENS1_10collective13CollectiveMmaINS1_37MainloopSm90TmaGmmaWarpSpecializedFP8ILi8ENS5_IJNS4_1CILi1EEESB_SB_EEENS1_35KernelTmaWarpSpecializedCooperativeEEENS5_IJNSA_ILi128EEENSA_ILi96EEESF_EEENS_12float_e4m3_tENS5_IJlSB_lEEESI_SJ_NS4_8TiledMMAINS4_8MMA_AtomIJNS4_4SM904GMMA30MMA_64x96x32_F32E4M3E4M3_SS_TNILNSN_7ScaleInE1ELSP_1EEEEEENS4_6LayoutINS5_IJNSA_ILi2EEESB_SB_EEENS5_IJSB_NSA_ILi0EEESV_EEEEENS5_IJNS4_10UnderscoreESY_SY_EEEEENS4_13SM90_TMA_LOADENS4_14ComposedLayoutINS4_7SwizzleILi3ELi4ELi3EEENS4_18smem_ptr_flag_bitsILi8EEENSS_INS5_IJNSA_ILi8EEESF_EEENS5_IJSF_SB_EEEEEEEvNS4_8identityES11_S1B_vS1C_EENS_8epilogue10collective6detail29Sm90TmaWarpSpecializedAdapterINS1F_15DefaultEpilogueISI_SJ_SJ_NS1E_6thread17LinearCombinationISI_Li1EffLNS1J_9ScaleType4KindE0ELNS_15FloatRoundStyleE2ESI_EENS1_15EpilogueDefaultEEEEEvvEEEEvNT_6ParamsE:
[----:B------:R-:W-:Y:S01]  /*0000*/  LDC R1, c[0x0][0x28] ;  /* 0x00000a00ff017b82 */ /* 0x000fe20000000800 */
[----:B------:R-:W0:Y:S01]  /*0010*/  S2R R0, SR_TID.X ;  /* 0x0000000000007919 */ /* 0x000e220000002100 */
[----:B------:R-:W-:Y:S01]  /*0020*/  ELECT P0, URZ, PT ;  /* 0x00000000003f782f */ /* 0x000fe20003800000 */
[----:B------:R-:W-:Y:S01]  /*0030*/  BSSY B0, `(.L_x_0) ;  /* 0x000000f000007945 */ /* 0x000fe20003800000 */
[--C-:B0-----:R-:W-:Y:S02]  /*0040*/  SHF.R.U32.HI R2, RZ, 0x5, R0.reuse ;  /* 0x00000005ff027819 */ /* 0x101fe40000011600 */
[----:B------:R-:W-:-:S03]  /*0050*/  SHF.R.U32.HI R3, RZ, 0x7, R0 ;  /* 0x00000007ff037819 */ /* 0x000fc60000011600 */
[----:B------:R-:W0:Y:S04]  /*0060*/  SHFL.IDX PT, R5, R2, RZ, 0x1f ;  /* 0x00001fff02057589 */ /* 0x000e2800000e0000 */
[----:B------:R1:W2:Y:S01]  /*0070*/  SHFL.IDX PT, R7, R3, RZ, 0x1f ;  /* 0x00001fff03077589 */ /* 0x0002a200000e0000 */
[----:B0-----:R-:W-:-:S13]  /*0080*/  ISETP.NE.OR P0, PT, R5, RZ, !P0 ;  /* 0x000000ff0500720c */ /* 0x001fda0004705670 */
[----:B-12---:R-:W-:Y:S05]  /*0090*/  @P0 BRA `(.L_x_1) ;  /* 0x0000000000200947 */ /* 0x006fea0003800000 */
[----:B------:R-:W-:Y:S02]  /*00a0*/  ULDC.64 UR4, c[0x0][0x198] ;  /* 0x0000660000047ab9 */ /* 0x000fe40000000a00 */
[----:B------:R-:W-:Y:S02]  /*00b0*/  UIADD3 UR6, UP0, UR4, 0xf0, URZ ;  /* 0x000000f004067890 */ /* 0x000fe4000ff1e03f */
[----:B------:R-:W-:Y:S02]  /*00c0*/  UIADD3 UR4, UP1, UR4, 0x1f0, URZ ;  /* 0x000001f004047890 */ /* 0x000fe4000ff3e03f */
[----:B------:R-:W-:Y:S02]  /*00d0*/  UIADD3.X UR7, URZ, UR5, URZ, UP0, !UPT ;  /* 0x000000053f077290 */ /* 0x000fe400087fe43f */
[----:B------:R-:W-:-:S07]  /*00e0*/  UIADD3.X UR5, URZ, UR5, URZ, UP1, !UPT ;  /* 0x000000053f057290 */ /* 0x000fce0008ffe43f */
[----:B------:R0:W-:Y:S02]  /*00f0*/  UTMACCTL.PF [UR6] ;  /* 0x00000000060079b9 */ /* 0x0001e40008040000 */
[----:B------:R0:W-:Y:S02]  /*0100*/  UTMACCTL.PF [UR4] ;  /* 0x00000000040079b9 */ /* 0x0001e40008040000 */
[----:B0-----:R-:W-:Y:S01]  /*0110*/  NOP ;  /* 0x0000000000007918 */ /* 0x001fe20000000000 */
.L_x_1:
[----:B------:R-:W-:Y:S05]  /*0120*/  BSYNC B0 ;  /* 0x0000000000007941 */ /* 0x000fea0003800000 */
.L_x_0:
[----:B------:R-:W0:Y:S02]  /*0130*/  SHFL.IDX PT, R3, R2, RZ, 0x1f ;  /* 0x00001fff02037589 */ /* 0x000e2400000e0000 */
[----:B0-----:R-:W-:-:S13]  /*0140*/  ISETP.NE.AND P0, PT, R3, RZ, PT ;  /* 0x000000ff0300720c */ /* 0x001fda0003f05270 */
[----:B------:R-:W-:Y:S05]  /*0150*/  @P0 BRA `(.L_x_2) ;  /* 0x0000000000840947 */ /* 0x000fea0003800000 */
[----:B------:R-:W-:Y:S01]  /*0160*/  ELECT P0, URZ, PT ;  /* 0x00000000003f782f */ /* 0x000fe20003800000 */
[----:B------:R-:W-:-:S12]  /*0170*/  BSSY B0, `(.L_x_2) ;  /* 0x000001f000007945 */ /* 0x000fd80003800000 */
[----:B------:R-:W-:Y:S05]  /*0180*/  @!P0 BRA `(.L_x_3) ;  /* 0x0000000000748947 */ /* 0x000fea0003800000 */
[----:B------:R-:W0:Y:S01]  /*0190*/  S2UR UR8, SR_CgaCtaId ;  /* 0x00000000000879c3 */ /* 0x000e220000008800 */
[----:B------:R-:W-:Y:S01]  /*01a0*/  UMOV UR4, 0x400 ;  /* 0x0000040000047882 */ /* 0x000fe20000000000 */
[----:B------:R-:W-:Y:S01]  /*01b0*/  UMOV UR5, 0x1 ;  /* 0x0000000100057882 */ /* 0x000fe20000000000 */
[----:B------:R-:W-:Y:S02]  /*01c0*/  UMOV UR6, 0x100 ;  /* 0x0000010000067882 */ /* 0x000fe40000000000 */
[----:B------:R-:W-:-:S04]  /*01d0*/  UIADD3 UR6, -UR6, 0x100000, URZ ;  /* 0x0010000006067890 */ /* 0x000fc8000fffe13f */
[----:B------:R-:W-:Y:S02]  /*01e0*/  USHF.L.U32 UR7, UR6, 0xb, URZ ;  /* 0x0000000b06077899 */ /* 0x000fe4000800063f */
[----:B------:R-:W-:Y:S02]  /*01f0*/  USHF.L.U32 UR6, UR6, 0x1, URZ ;  /* 0x0000000106067899 */ /* 0x000fe4000800063f */
[----:B0-----:R-:W-:Y:S02]  /*0200*/  ULEA UR8, UR8, UR4, 0x18 ;  /* 0x0000000408087291 */ /* 0x001fe4000f8ec03f */
[----:B------:R-:W-:-:S04]  /*0210*/  UIADD3 UR4, -UR5, 0x100000, URZ ;  /* 0x0010000005047890 */ /* 0x000fc8000fffe13f */
[----:B------:R-:W-:Y:S02]  /*0220*/  USHF.L.U32 UR5, UR4, 0xb, URZ ;  /* 0x0000000b04057899 */ /* 0x000fe4000800063f */
[----:B------:R-:W-:Y:S01]  /*0230*/  USHF.L.U32 UR4, UR4, 0x1, URZ ;  /* 0x0000000104047899 */ /* 0x000fe2000800063f */
[----:B------:R-:W0:Y:S11]  /*0240*/  FENCE.VIEW.ASYNC.S ;  /* 0x00000000000073c6 */ /* 0x000e360000000000 */
[----:B0-----:R0:W1:Y:S01]  /*0250*/  SYNCS.EXCH.64 URZ, [UR8], UR4 ;  /* 0x00000004083f75b2 */ /* 0x0010620008000100 */
[----:B------:R0:W2:Y:S01]  /*0260*/  SYNCS.EXCH.64 URZ, [UR8+0x40], UR6 ;  /* 0x00004006083f75b2 */ /* 0x0000a20008000100 */
[----:B------:R0:W3:Y:S01]  /*0270*/  SYNCS.EXCH.64 URZ, [UR8+0x8], UR4 ;  /* 0x00000804083f75b2 */ /* 0x0000e20008000100 */
[----:B------:R0:W4:Y:S01]  /*0280*/  SYNCS.EXCH.64 URZ, [UR8+0x48], UR6 ;  /* 0x00004806083f75b2 */ /* 0x0001220008000100 */
[----:B------:R0:W0:Y:S01]  /*0290*/  SYNCS.EXCH.64 URZ, [UR8+0x10], UR4 ;  /* 0x00001004083f75b2 */ /* 0x0000220008000100 */
        /* <DEDUP_REMOVED lines=11> */
[----:B------:R-:W-:Y:S01]  /*0350*/  NOP ;  /* 0x0000000000007918 */ /* 0x000fe20000000000 */
.L_x_3:
[----:B0-----:R-:W-:Y:S05]  /*0360*/  BSYNC B0 ;  /* 0x0000000000007941 */ /* 0x001fea0003800000 */
.L_x_2:
[----:B------:R-:W0:Y:S01]  /*0370*/  SHFL.IDX PT, R2, R2, RZ, 0x1f ;  /* 0x00001fff02027589 */ /* 0x000e2200000e0000 */
[----:B------:R-:W5:Y:S01]  /*0380*/  LDC R3, c[0x0][0x65c] ;  /* 0x00019700ff037b82 */ /* 0x000f620000000800 */
[----:B------:R-:W-:Y:S02]  /*0390*/  ELECT P0, URZ, PT ;  /* 0x00000000003f782f */ /* 0x000fe40003800000 */
[----:B------:R-:W-:Y:S01]  /*03a0*/  SHF.R.S32.HI R4, RZ, 0x1f, R5 ;  /* 0x0000001fff047819 */ /* 0x000fe20000011405 */
[----:B------:R-:W1:Y:S01]  /*03b0*/  S2R R8, SR_CTAID.Y ;  /* 0x0000000000087919 */ /* 0x000e620000002600 */
[----:B------:R-:W-:Y:S01]  /*03c0*/  UMOV UR4, 0x20 ;  /* 0x0000002000047882 */ /* 0x000fe20000000000 */
[----:B------:R-:W-:Y:S01]  /*03d0*/  ISETP.NE.AND P3, PT, R7, RZ, PT ;  /* 0x000000ff0700720c */ /* 0x000fe20003f65270 */
[----:B------:R-:W-:Y:S01]  /*03e0*/  NOP ;  /* 0x0000000000007918 */ /* 0x000fe20000000000 */
[----:B------:R-:W2:Y:S01]  /*03f0*/  S2R R6, SR_CTAID.X ;  /* 0x0000000000067919 */ /* 0x000ea20000002500 */
[----:B------:R-:W-:Y:S01]  /*0400*/  LEA.HI R4, R4, R5, RZ, 0x2 ;  /* 0x0000000504047211 */ /* 0x000fe200078f10ff */
[----:B------:R-:W-:-:S03]  /*0410*/  NOP ;  /* 0x0000000000007918 */ /* 0x000fc60000000000 */
[----:B------:R-:W-:-:S05]  /*0420*/  LOP3.LUT R4, R4, 0xfffffffc, RZ, 0xc0, !PT ;  /* 0xfffffffc04047812 */ /* 0x000fca00078ec0ff */
[----:B------:R-:W-:Y:S01]  /*0430*/  IMAD.IADD R5, R5, 0x1, -R4 ;  /* 0x0000000105057824 */ /* 0x000fe200078e0a04 */
[----:B0-----:R-:W-:Y:S02]  /*0440*/  ISETP.NE.OR P0, PT, R2, RZ, !P0 ;  /* 0x000000ff0200720c */ /* 0x001fe40004705670 */
[----:B-----5:R-:W-:-:S11]  /*0450*/  ISETP.NE.AND P2, PT, R3, 0x1, PT ;  /* 0x000000010300780c */ /* 0x020fd60003f45270 */
[----:B------:R-:W-:Y:S01]  /*0460*/  VOTEU.ALL UP0, P0 ;  /* 0x00000000003f7886 */ /* 0x000fe20000000000 */
[----:B------:R-:W-:Y:S01]  /*0470*/  VOTEU.ALL UP1, P0 ;  /* 0x00000000003f7886 */ /* 0x000fe20000020000 */
[----:B------:R-:W2:Y:S01]  /*0480*/  @P2 LDC R9, c[0x0][0x10] ;  /* 0x00000400ff092b82 */ /* 0x000ea20000000800 */
[----:B-1----:R-:W-:Y:S02]  /*0490*/  @P2 IMAD.MOV.U32 R2, RZ, RZ, R8 ;  /* 0x000000ffff022224 */ /* 0x002fe400078e0008 */
[----:B------:R-:W-:Y:S01]  /*04a0*/  @!UP0 UMOV UR6, 0x400 ;  /* 0x0000040000068882 */ /* 0x000fe20000000000 */
[----:B------:R-:W-:-:S04]  /*04b0*/  @!UP0 UIADD3 UR4, -UR4, 0x100000, URZ ;  /* 0x0010000004048890 */ /* 0x000fc8000fffe13f */
[----:B------:R-:W-:Y:S02]  /*04c0*/  @!UP0 USHF.L.U32 UR5, UR4, 0xb, URZ ;  /* 0x0000000b04058899 */ /* 0x000fe4000800063f */
[----:B------:R-:W-:Y:S01]  /*04d0*/  @!UP0 USHF.L.U32 UR4, UR4, 0x1, URZ ;  /* 0x0000000104048899 */ /* 0x000fe2000800063f */
[----:B------:R-:W-:Y:S02]  /*04e0*/  @P2 IMAD.MOV.U32 R3, RZ, RZ, RZ ;  /* 0x000000ffff032224 */ /* 0x000fe400078e00ff */
[----:B------:R-:W-:Y:S01]  /*04f0*/  @P2 IMAD.MOV.U32 R13, RZ, RZ, RZ ;  /* 0x000000ffff0d2224 */ /* 0x000fe200078e00ff */
[----:B------:R-:W0:Y:S08]  /*0500*/  @!UP0 S2UR UR7, SR_CgaCtaId ;  /* 0x00000000000789c3 */ /* 0x000e300000008800 */
[----:B------:R-:W1:Y:S01]  /*0510*/  @!P2 LDC R11, c[0x0][0xc] ;  /* 0x00000300ff0bab82 */ /* 0x000e620000000800 */
[----:B--2---:R-:W-:-:S04]  /*0520*/  @P2 IMAD.WIDE.U32 R2, R6, R9, R2 ;  /* 0x0000000906022225 */ /* 0x004fc800078e0002 */
[----:B------:R-:W-:Y:S02]  /*0530*/  VIADD R9, R7, 0xffffffff ;  /* 0xffffffff07097836 */ /* 0x000fe40000000000 */
[----:B------:R-:W-:Y:S01]  /*0540*/  @P2 IMAD.IADD R3, R3, 0x1, R13 ;  /* 0x0000000103032824 */ /* 0x000fe200078e020d */
[----:B0-----:R-:W-:Y:S02]  /*0550*/  @!UP0 ULEA UR6, UR7, UR6, 0x18 ;  /* 0x0000000607068291 */ /* 0x001fe4000f8ec03f */
[----:B------:R-:W-:Y:S01]  /*0560*/  ISETP.GE.U32.AND P1, PT, R9, 0x2, PT ;  /* 0x000000020900780c */ /* 0x000fe20003f26070 */
[----:B------:R-:W-:Y:S01]  /*0570*/  VOTEU.ALL UP0, P0 ;  /* 0x00000000003f7886 */ /* 0x000fe20000000000 */
[----:B------:R-:W-:-:S04]  /*0580*/  ISETP.NE.AND P0, PT, R5, 0x3, PT ;  /* 0x000000030500780c */ /* 0x000fc80003f05270 */
[----:B------:R-:W-:-:S04]  /*0590*/  ISETP.EQ.OR P0, PT, R5, RZ, !P0 ;  /* 0x000000ff0500720c */ /* 0x000fc80004702670 */
[----:B------:R-:W-:Y:S01]  /*05a0*/  ISETP.EQ.AND P0, PT, R7, RZ, P0 ;  /* 0x000000ff0700720c */ /* 0x000fe20000702270 */
[----:B------:R-:W-:Y:S01]  /*05b0*/  IMAD.MOV.U32 R7, RZ, RZ, RZ ;  /* 0x000000ffff077224 */ /* 0x000fe200078e00ff */
[----:B------:R-:W0:Y:S02]  /*05c0*/  FENCE.VIEW.ASYNC.S ;  /* 0x00000000000073c6 */ /* 0x000e240000000000 */
[----:B0-----:R0:W3:Y:S01]  /*05d0*/  @!UP0 SYNCS.EXCH.64 URZ, [UR6+0x90], UR4 ;  /* 0x00009004063f85b2 */ /* 0x0010e20008000100 */
[----:B------:R-:W-:Y:S01]  /*05e0*/  SEL R4, RZ, 0x1, !P0 ;  /* 0x00000001ff047807 */ /* 0x000fe20004000000 */
[----:B-1----:R-:W-:-:S03]  /*05f0*/  @!P2 IMAD.WIDE.U32 R10, R11, R8, R6 ;  /* 0x000000080b0aa225 */ /* 0x002fc600078e0006 */
[----:B------:R-:W-:Y:S01]  /*0600*/  SEL R4, R4, 0x2, P1 ;  /* 0x0000000204047807 */ /* 0x000fe20000800000 */
[----:B------:R-:W-:Y:S02]  /*0610*/  @!P2 IMAD.MOV.U32 R2, RZ, RZ, R10 ;  /* 0x000000ffff02a224 */ /* 0x000fe400078e000a */
[----:B------:R-:W-:Y:S01]  /*0620*/  @!P2 IMAD.MOV.U32 R3, RZ, RZ, R11 ;  /* 0x000000ffff03a224 */ /* 0x000fe200078e000b */
[----:B------:R0:W3:Y:S01]  /*0630*/  @!UP1 SYNCS.EXCH.64 URZ, [UR6+0x98], UR4 ;  /* 0x00009804063f95b2 */ /* 0x0000e20008000100 */
[----:B------:R-:W-:Y:S01]  /*0640*/  NOP ;  /* 0x0000000000007918 */ /* 0x000fe20000000000 */
[----:B---34-:R-:W-:Y:S06]  /*0650*/  BAR.SYNC.DEFER_BLOCKING 0x0 ;  /* 0x0000000000007b1d */ /* 0x018fec0000010000 */
[----:B------:R-:W-:Y:S05]  /*0660*/  @!P3 BRA `(.L_x_4) ;  /* 0x000000600054b947 */ /* 0x000fea0003800000 */
[----:B------:R-:W-:-:S13]  /*0670*/  ISETP.GT.U32.AND P0, PT, R9, 0x1, PT ;  /* 0x000000010900780c */ /* 0x000fda0003f04070 */
[----:B0-----:R-:W-:Y:S05]  /*0680*/  @P0 EXIT ;  /* 0x000000000000094d */ /* 0x001fea0003800000 */
[----:B------:R-:W-:Y:S01]  /*0690*/  ULDC.64 UR4, c[0x0][0x650] ;  /* 0x0001940000047ab9 */ /* 0x000fe20000000a00 */
[----:B------:R-:W-:Y:S01]  /*06a0*/  PRMT R9, RZ, 0x7610, R9 ;  /* 0x00007610ff097816 */ /* 0x000fe20000000009 */
[----:B------:R-:W-:Y:S01]  /*06b0*/  IMAD.MOV.U32 R102, RZ, RZ, -0x1 ;  /* 0xffffffffff667424 */ /* 0x000fe200078e00ff */
[----:B------:R-:W-:Y:S01]  /*06c0*/  ISETP.GE.U32.AND P0, PT, R2, UR4, PT ;  /* 0x0000000402007c0c */ /* 0x000fe2000bf06070 */
[----:B------:R-:W-:Y:S02]  /*06d0*/  IMAD.MOV.U32 R103, RZ, RZ, -0x1 ;  /* 0xffffffffff677424 */ /* 0x000fe400078e00ff */
[----:B------:R-:W-:Y:S01]  /*06e0*/  IMAD.MOV.U32 R97, RZ, RZ, -0x1 ;  /* 0xffffffffff617424 */ /* 0x000fe200078e00ff */
[----:B------:R-:W-:-:S13]  /*06f0*/  ISETP.GE.U32.AND.EX P0, PT, R3, UR5, PT, P0 ;  /* 0x0000000503007c0c */ /* 0x000fda000bf06100 */
[----:B------:R-:W-:Y:S05]  /*0700*/  @P0 BRA `(.L_x_5) ;  /* 0x0000000400580947 */ /* 0x000fea0003800000 */
[----:B------:R-:W0:Y:S01]  /*0710*/  LDC.64 R16, c[0x0][0x628] ;  /* 0x00018a00ff107b82 */ /* 0x000e220000000a00 */
[----:B------:R-:W-:Y:S02]  /*0720*/  IMAD.MOV.U32 R10, RZ, RZ, R2 ;  /* 0x000000ffff0a7224 */ /* 0x000fe400078e0002 */
[----:B------:R-:W-:-:S05]  /*0730*/  IMAD.MOV.U32 R11, RZ, RZ, R3 ;  /* 0x000000ffff0b7224 */ /* 0x000fca00078e0003 */
[----:B------:R-:W1:Y:S08]  /*0740*/  LDC R18, c[0x0][0x630] ;  /* 0x00018c00ff127b82 */ /* 0x000e700000000800 */
[----:B------:R-:W2:Y:S01]  /*0750*/  LDC.64 R20, c[0x0][0x620] ;  /* 0x00018800ff147b82 */ /* 0x000ea20000000a00 */
[----:B0-----:R-:W-:-:S04]  /*0760*/  ISETP.NE.U32.AND P0, PT, R16, RZ, PT ;  /* 0x000000ff1000720c */ /* 0x001fc80003f05070 */
[----:B------:R-:W-:-:S13]  /*0770*/  ISETP.NE.AND.EX P0, PT, R17, RZ, PT, P0 ;  /* 0x000000ff1100720c */ /* 0x000fda0003f05300 */
[----:B-12---:R-:W-:Y:S05]  /*0780*/  @!P0 BRA `(.L_x_6) ;  /* 0x0000000000288947 */ /* 0x006fea0003800000 */
[----:B------:R-:W0:Y:S02]  /*0790*/  LDC R5, c[0x0][0x634] ;  /* 0x00018d00ff057b82 */ /* 0x000e240000000800 */
[----:B0-----:R-:W-:-:S05]  /*07a0*/  IADD3 R5, P0, R2, R5, RZ ;  /* 0x0000000502057210 */ /* 0x001fca0007f1e0ff */
[----:B------:R-:W-:-:S04]  /*07b0*/  IMAD.X R9, RZ, RZ, R3, P0 ;  /* 0x000000ffff097224 */ /* 0x000fc800000e0603 */
[----:B------:R-:W-:-:S04]  /*07c0*/  IMAD.WIDE.U32 R10, R9, R16, RZ ;  /* 0x00000010090a7225 */ /* 0x000fc800078e00ff */
[----:B------:R-:W-:-:S04]  /*07d0*/  IMAD.WIDE.U32 R12, P0, R5, R17, R10 ;  /* 0x00000011050c7225 */ /* 0x000fc8000780000a */
[----:B------:R-:W-:-:S04]  /*07e0*/  IMAD.WIDE.U32 R10, R5, R16, RZ ;  /* 0x00000010050a7225 */ /* 0x000fc800078e00ff */
[----:B------:R-:W-:Y:S01]  /*07f0*/  IMAD.X R15, RZ, RZ, RZ, P0 ;  /* 0x000000ffff0f7224 */ /* 0x000fe200000e06ff */
[----:B------:R-:W-:Y:S01]  /*0800*/  IADD3 RZ, P0, R11, R12, RZ ;  /* 0x0000000c0bff7210 */ /* 0x000fe20007f1e0ff */
[----:B------:R-:W-:-:S04]  /*0810*/  IMAD.MOV.U32 R14, RZ, RZ, R13 ;  /* 0x000000ffff0e7224 */ /* 0x000fc800078e000d */
[----:B------:R-:W-:-:S08]  /*0820*/  IMAD.WIDE.U32.X R10, R9, R17, R14, P0 ;  /* 0x00000011090a7225 */ /* 0x000fd000000e040e */
.L_x_6:
[-CC-:B------:R-:W-:Y:S01]  /*0830*/  SHF.R.U64 R97, R10, R18.reuse, R11.reuse ;  /* 0x000000120a617219 */ /* 0x180fe2000000120b */
[----:B------:R-:W0:Y:S01]  /*0840*/  LDC.64 R22, c[0x0][0x640] ;  /* 0x00019000ff167b82 */ /* 0x000e220000000a00 */
[----:B------:R-:W-:Y:S01]  /*0850*/  SHF.R.U32.HI R7, RZ, R18, R11 ;  /* 0x00000012ff077219 */ /* 0x000fe2000001160b */
[----:B------:R-:W-:Y:S01]  /*0860*/  ULDC UR4, c[0x0][0x150] ;  /* 0x0000540000047ab9 */ /* 0x000fe20000000800 */
[----:B------:R-:W-:Y:S02]  /*0870*/  IADD3 R9, P0, RZ, -R97, RZ ;  /* 0x80000061ff097210 */ /* 0x000fe40007f1e0ff */
[----:B------:R-:W-:-:S03]  /*0880*/  I2FP.F32.U32 R5, R6 ;  /* 0x0000000600057245 */ /* 0x000fc60000201000 */
[----:B------:R-:W1:Y:S01]  /*0890*/  LDC R14, c[0x0][0x618] ;  /* 0x00018600ff0e7b82 */ /* 0x000e620000000800 */
[----:B------:R-:W-:Y:S02]  /*08a0*/  IMAD.X R13, RZ, RZ, ~R7, P0 ;  /* 0x000000ffff0d7224 */ /* 0x000fe400000e0e07 */
[----:B------:R-:W-:Y:S01]  /*08b0*/  FMUL R5, R5, UR4 ;  /* 0x0000000405057c20 */ /* 0x000fe20008400000 */
[----:B------:R-:W-:Y:S01]  /*08c0*/  IMAD.WIDE.U32 R10, R9, R20, R2 ;  /* 0x00000014090a7225 */ /* 0x000fe200078e0002 */
[----:B------:R-:W-:-:S03]  /*08d0*/  ULDC UR4, c[0x0][0x154] ;  /* 0x0000550000047ab9 */ /* 0x000fc60000000800 */
[----:B------:R-:W-:Y:S01]  /*08e0*/  IMAD R12, R13, R20, RZ ;  /* 0x000000140d0c7224 */ /* 0x000fe200078e02ff */
[----:B------:R-:W2:Y:S01]  /*08f0*/  LDC R7, c[0x0][0x144] ;  /* 0x00005100ff077b82 */ /* 0x000ea20000000800 */
[----:B------:R-:W3:Y:S01]  /*0900*/  F2I.U32.TRUNC.NTZ R5, R5 ;  /* 0x0000000500057305 */ /* 0x000ee2000020f000 */
[----:B------:R-:W-:Y:S02]  /*0910*/  IMAD.MOV.U32 R13, RZ, RZ, -0x1 ;  /* 0xffffffffff0d7424 */ /* 0x000fe400078e00ff */
[----:B------:R-:W-:-:S04]  /*0920*/  IMAD R9, R9, R21, R12 ;  /* 0x0000001509097224 */ /* 0x000fc800078e020c */
[----:B------:R-:W4:Y:S01]  /*0930*/  LDC R18, c[0x0][0x608] ;  /* 0x00018200ff127b82 */ /* 0x000f220000000800 */
[----:B------:R-:W-:Y:S01]  /*0940*/  IMAD.IADD R11, R11, 0x1, R9 ;  /* 0x000000010b0b7824 */ /* 0x000fe200078e0209 */
[----:B0-----:R-:W-:Y:S02]  /*0950*/  ISETP.NE.U32.AND P0, PT, R22, RZ, PT ;  /* 0x000000ff1600720c */ /* 0x001fe40003f05070 */
[----:B------:R-:W-:Y:S02]  /*0960*/  I2FP.F32.U32 R9, R8 ;  /* 0x0000000800097245 */ /* 0x000fe40000201000 */
[----:B------:R-:W-:Y:S02]  /*0970*/  ISETP.NE.AND.EX P0, PT, R23, RZ, PT, P0 ;  /* 0x000000ff1700720c */ /* 0x000fe40003f05300 */
[----:B------:R-:W0:Y:S01]  /*0980*/  LDC R12, c[0x0][0x658] ;  /* 0x00019600ff0c7b82 */ /* 0x000e220000000800 */
[-C--:B-1----:R-:W-:Y:S01]  /*0990*/  SHF.R.U64 R16, R10, R14.reuse, R11 ;  /* 0x0000000e0a107219 */ /* 0x082fe2000000120b */
[----:B---3--:R-:W-:Y:S01]  /*09a0*/  IMAD.MOV R10, RZ, RZ, -R5 ;  /* 0x000000ffff0a7224 */ /* 0x008fe200078e0a05 */
[----:B------:R-:W-:-:S05]  /*09b0*/  SHF.R.U32.HI R11, RZ, R14, R11 ;  /* 0x0000000eff0b7219 */ /* 0x000fca000001160b */
[----:B------:R-:W1:Y:S01]  /*09c0*/  LDC R17, c[0x0][0x148] ;  /* 0x00005200ff117b82 */ /* 0x000e620000000800 */
[----:B--2---:R-:W-:Y:S02]  /*09d0*/  IMAD R5, R7, R10, R6 ;  /* 0x0000000a07057224 */ /* 0x004fe400078e0206 */
[----:B------:R-:W-:-:S04]  /*09e0*/  FMUL R7, R9, UR4 ;  /* 0x0000000409077c20 */ /* 0x000fc80008400000 */
[----:B------:R2:W3:Y:S01]  /*09f0*/  F2I.U32.TRUNC.NTZ R15, R7 ;  /* 0x00000007000f7305 */ /* 0x0004e2000020f000 */
[----:B------:R-:W1:Y:S01]  /*0a00*/  LDC R21, c[0x0][0x600] ;  /* 0x00018000ff157b82 */ /* 0x000e620000000800 */
[-CC-:B----4-:R-:W-:Y:S02]  /*0a10*/  SHF.R.U64 R27, R16, R18.reuse, R11.reuse ;  /* 0x00000012101b7219 */ /* 0x190fe4000000120b */
[----:B------:R-:W-:Y:S01]  /*0a20*/  SHF.R.U32.HI R9, RZ, R18, R11 ;  /* 0x00000012ff097219 */ /* 0x000fe2000001160b */
[----:B------:R-:W-:-:S04]  /*0a30*/  IMAD.MOV.U32 R11, RZ, RZ, 0x1 ;  /* 0x00000001ff0b7424 */ /* 0x000fc800078e00ff */
[----:B------:R-:W4:Y:S01]  /*0a40*/  LDC R20, c[0x0][0x648] ;  /* 0x00019200ff147b82 */ /* 0x000f220000000800 */
[-C--:B0-----:R-:W-:Y:S02]  /*0a50*/  SHF.L.U32 R6, R13, R12.reuse, RZ ;  /* 0x0000000c0d067219 */ /* 0x081fe400000006ff */
[-CC-:B------:R-:W-:Y:S02]  /*0a60*/  SHF.R.U64 R18, R27, R12.reuse, R9.reuse ;  /* 0x0000000c1b127219 */ /* 0x180fe40000001209 */
[----:B------:R-:W-:Y:S02]  /*0a70*/  SHF.R.U32.HI R19, RZ, R12, R9 ;  /* 0x0000000cff137219 */ /* 0x000fe40000011609 */
[----:B------:R-:W-:Y:S01]  /*0a80*/  LOP3.LUT R14, RZ, R6, RZ, 0x33, !PT ;  /* 0x00000006ff0e7212 */ /* 0x000fe200078e33ff */
[----:B------:R-:W0:Y:S01]  /*0a90*/  LDC R25, c[0x0][0x638] ;  /* 0x00018e00ff197b82 */ /* 0x000e220000000800 */
[----:B------:R-:W-:Y:S01]  /*0aa0*/  SHF.L.U32 R9, R11, R12, RZ ;  /* 0x0000000c0b097219 */ /* 0x000fe200000006ff */
[----:B------:R-:W-:-:S02]  /*0ab0*/  IMAD.MOV.U32 R6, RZ, RZ, R18 ;  /* 0x000000ffff067224 */ /* 0x000fc400078e0012 */
[----:B--2---:R-:W-:-:S04]  /*0ac0*/  IMAD.MOV.U32 R7, RZ, RZ, R19 ;  /* 0x000000ffff077224 */ /* 0x004fc800078e0013 */
[----:B------:R-:W2:Y:S01]  /*0ad0*/  LDC R24, c[0x0][0x610] ;  /* 0x00018400ff187b82 */ /* 0x000ea20000000800 */
[----:B---3--:R-:W-:Y:S05]  /*0ae0*/  @!P0 BRA `(.L_x_7) ;  /* 0x0000000000288947 */ /* 0x008fea0003800000 */
[----:B------:R-:W3:Y:S02]  /*0af0*/  LDC R13, c[0x0][0x64c] ;  /* 0x00019300ff0d7b82 */ /* 0x000ee40000000800 */
[----:B---3--:R-:W-:-:S05]  /*0b00*/  IADD3 R13, P0, R18, R13, RZ ;  /* 0x0000000d120d7210 */ /* 0x008fca0007f1e0ff */
        /* <DEDUP_REMOVED lines=8> */
.L_x_7:
[----:B----4-:R-:W-:Y:S01]  /*0b90*/  SHF.R.U64 R6, R6, R20, R7 ;  /* 0x0000001406067219 */ /* 0x010fe20000001207 */
[----:B-1----:R-:W-:Y:S01]  /*0ba0*/  VIADD R7, R21, 0xffffffff ;  /* 0xffffffff15077836 */ /* 0x002fe20000000000 */
[----:B------:R-:W-:Y:S01]  /*0bb0*/  LOP3.LUT R14, R27, R14, RZ, 0xc0, !PT ;  /* 0x0000000e1b0e7212 */ /* 0x000fe200078ec0ff */
[----:B------:R-:W-:Y:S02]  /*0bc0*/  IMAD.MOV R15, RZ, RZ, -R15 ;  /* 0x000000ffff0f7224 */ /* 0x000fe400078e0a0f */
[----:B------:R-:W-:Y:S01]  /*0bd0*/  IMAD.MOV R10, RZ, RZ, -R6 ;  /* 0x000000ffff0a7224 */ /* 0x000fe200078e0a06 */
[----:B------:R-:W-:Y:S01]  /*0be0*/  LOP3.LUT R7, R16, R7, RZ, 0xc0, !PT ;  /* 0x0000000710077212 */ /* 0x000fe200078ec0ff */
[----:B------:R-:W-:Y:S02]  /*0bf0*/  IMAD R14, R9, R6, R14 ;  /* 0x00000006090e7224 */ /* 0x000fe400078e020e */
[----:B------:R-:W-:Y:S02]  /*0c00*/  @P2 IMAD R5, R17, R15, R8 ;  /* 0x0000000f11052224 */ /* 0x000fe400078e0208 */
[----:B0-----:R-:W-:-:S02]  /*0c10*/  IMAD R6, R10, R25, R18 ;  /* 0x000000190a067224 */ /* 0x001fc400078e0212 */
[----:B--2---:R-:W-:Y:S02]  /*0c20*/  IMAD R5, R14, R24, R5 ;  /* 0x000000180e057224 */ /* 0x004fe400078e0205 */
[----:B------:R-:W-:Y:S02]  /*0c30*/  IMAD R6, R6, R21, R7 ;  /* 0x0000001506067224 */ /* 0x000fe400078e0207 */
[----:B------:R-:W-:-:S03]  /*0c40*/  IMAD.MOV.U32 R9, RZ, RZ, 0x1 ;  /* 0x00000001ff097424 */ /* 0x000fc600078e00ff */
[----:B------:R-:W-:Y:S02]  /*0c50*/  SEL R103, R6, R5, !P2 ;  /* 0x0000000506677207 */ /* 0x000fe40005000000 */
[----:B------:R-:W-:-:S07]  /*0c60*/  SEL R102, R5, R6, !P2 ;  /* 0x0000000605667207 */ /* 0x000fce0005000000 */
.L_x_5:
[----:B------:R-:W-:-:S08]  /*0c70*/  NOP ;  /* 0x0000000000007918 */ /* 0x000fd00000000000 */
[----:B------:R-:W0:Y:S02]  /*0c80*/  USETMAXREG.TRY_ALLOC.CTAPOOL UP0, 0xe8 ;  /* 0x000000e8000079c8 */ /* 0x000e240008000600 */
[----:B0-----:R-:W-:-:S13]  /*0c90*/  PLOP3.LUT P0, PT, PT, PT, UP0, 0x80, 0x0 ;  /* 0x000000000000781c */ /* 0x001fda0003f0f008 */
[----:B------:R-:W-:Y:S05]  /*0ca0*/  @!P0 BRA `(.L_x_5) ;  /* 0xfffffffc00f08947 */ /* 0x000fea000383ffff */
[----:B------:R-:W-:Y:S01]  /*0cb0*/  ULDC.64 UR4, c[0x0][0x598] ;  /* 0x0001660000047ab9 */ /* 0x000fe20000000a00 */
[----:B------:R-:W-:Y:S01]  /*0cc0*/  ULDC.64 UR16, c[0x0][0x208] ;  /* 0x0000820000107ab9 */ /* 0x000fe20000000a00 */
[----:B------:R-:W-:-:S04]  /*0cd0*/  ISETP.NE.U32.AND P0, PT, RZ, UR4, PT ;  /* 0x00000004ff007c0c */ /* 0x000fc8000bf05070 */
[----:B------:R-:W-:-:S13]  /*0ce0*/  ISETP.NE.AND.EX P0, PT, RZ, UR5, PT, P0 ;  /* 0x00000005ff007c0c */ /* 0x000fda000bf05300 */
[----:B------:R-:W-:Y:S05]  /*0cf0*/  @!P0 BRA `(.L_x_8) ;  /* 0x00000000001c8947 */ /* 0x000fea0003800000 */
[----:B------:R-:W0:Y:S02]  /*0d00*/  LDC.64 R6, c[0x0][0x598] ;  /* 0x00016600ff067b82 */ /* 0x000e240000000a00 */
[----:B0-----:R-:W2:Y:S02]  /*0d10*/  LDG.E.64 R6, desc[UR16][R6.64] ;  /* 0x0000001006067981 */ /* 0x001ea4000c1e1b00 */
[----:B--2---:R-:W-:-:S04]  /*0d20*/  ISETP.NE.U32.AND P0, PT, R6, RZ, PT ;  /* 0x000000ff0600720c */ /* 0x004fc80003f05070 */
[----:B------:R-:W-:-:S13]  /*0d30*/  ISETP.NE.AND.EX P0, PT, R7, RZ, PT, P0 ;  /* 0x000000ff0700720c */ /* 0x000fda0003f05300 */
[----:B------:R-:W-:Y:S05]  /*0d40*/  @!P0 BRA `(.L_x_8) ;  /* 0x0000000000088947 */ /* 0x000fea0003800000 */
[----:B------:R0:W5:Y:S01]  /*0d50*/  LD.E R5, desc[UR16][R6.64] ;  /* 0x0000001006057980 */ /* 0x000162000c101900 */
[----:B------:R-:W-:Y:S05]  /*0d60*/  BRA `(.L_x_9) ;  /* 0x0000000000207947 */ /* 0x000fea0003800000 */
.L_x_8:
[----:B------:R-:W-:Y:S02]  /*0d70*/  ULDC.64 UR4, c[0x0][0x588] ;  /* 0x0001620000047ab9 */ /* 0x000fe40000000a00 */
[----:B------:R-:W-:-:S04]  /*0d80*/  ISETP.NE.U32.AND P0, PT, RZ, UR4, PT ;  /* 0x00000004ff007c0c */ /* 0x000fc8000bf05070 */
[----:B------:R-:W-:-:S13]  /*0d90*/  ISETP.NE.AND.EX P0, PT, RZ, UR5, PT, P0 ;  /* 0x00000005ff007c0c */ /* 0x000fda000bf05300 */
[----:B------:R-:W-:Y:S05]  /*0da0*/  @!P0 BRA `(.L_x_10) ;  /* 0x00000000000c8947 */ /* 0x000fea0003800000 */
[----:B------:R-:W0:Y:S02]  /*0db0*/  LDC.64 R6, c[0x0][0x588] ;  /* 0x00016200ff067b82 */ /* 0x000e240000000a00 */
[----:B0-----:R1:W5:Y:S01]  /*0dc0*/  LDG.E R5, desc[UR16][R6.64] ;  /* 0x0000001006057981 */ /* 0x001362000c1e1900 */
[----:B------:R-:W-:Y:S05]  /*0dd0*/  BRA `(.L_x_9) ;  /* 0x0000000000047947 */ /* 0x000fea0003800000 */
.L_x_10:
[----:B------:R-:W2:Y:S02]  /*0de0*/  LDC R5, c[0x0][0x580] ;  /* 0x00016000ff057b82 */ /* 0x000ea40000000800 */
.L_x_9:
[----:B------:R-:W-:Y:S02]  /*0df0*/  ULDC.64 UR4, c[0x0][0x5a0] ;  /* 0x0001680000047ab9 */ /* 0x000fe40000000a00 */
[----:B------:R-:W-:-:S04]  /*0e00*/  ISETP.NE.U32.AND P0, PT, RZ, UR4, PT ;  /* 0x00000004ff007c0c */ /* 0x000fc8000bf05070 */
[----:B------:R-:W-:-:S13]  /*0e10*/  ISETP.NE.AND.EX P0, PT, RZ, UR5, PT, P0 ;  /* 0x00000005ff007c0c */ /* 0x000fda000bf05300 */
[----:B------:R-:W-:Y:S05]  /*0e20*/  @!P0 BRA `(.L_x_11) ;  /* 0x00000000001c8947 */ /* 0x000fea0003800000 */
[----:B01----:R-:W0:Y:S02]  /*0e30*/  LDC.64 R6, c[0x0][0x5a0] ;  /* 0x00016800ff067b82 */ /* 0x003e240000000a00 */
[----:B0-----:R-:W3:Y:S02]  /*0e40*/  LDG.E.64 R6, desc[UR16][R6.64] ;  /* 0x0000001006067981 */ /* 0x001ee4000c1e1b00 */
[----:B---3--:R-:W-:-:S04]  /*0e50*/  ISETP.NE.U32.AND P0, PT, R6, RZ, PT ;  /* 0x000000ff0600720c */ /* 0x008fc80003f05070 */
[----:B------:R-:W-:-:S13]  /*0e60*/  ISETP.NE.AND.EX P0, PT, R7, RZ, PT, P0 ;  /* 0x000000ff0700720c */ /* 0x000fda0003f05300 */
[----:B------:R-:W-:Y:S05]  /*0e70*/  @!P0 BRA `(.L_x_11) ;  /* 0x0000000000088947 */ /* 0x000fea0003800000 */
[----:B------:R0:W5:Y:S01]  /*0e80*/  LD.E R10, desc[UR16][R6.64] ;  /* 0x00000010060a7980 */ /* 0x000162000c101900 */
[----:B------:R-:W-:Y:S05]  /*0e90*/  BRA `(.L_x_12) ;  /* 0x0000000000207947 */ /* 0x000fea0003800000 */
.L_x_11:
[----:B------:R-:W-:Y:S02]  /*0ea0*/  ULDC.64 UR4, c[0x0][0x590] ;  /* 0x0001640000047ab9 */ /* 0x000fe40000000a00 */
[----:B------:R-:W-:-:S04]  /*0eb0*/  ISETP.NE.U32.AND P0, PT, RZ, UR4, PT ;  /* 0x00000004ff007c0c */ /* 0x000fc8000bf05070 */
[----:B------:R-:W-:-:S13]  /*0ec0*/  ISETP.NE.AND.EX P0, PT, RZ, UR5, PT, P0 ;  /* 0x00000005ff007c0c */ /* 0x000fda000bf05300 */
[----:B------:R-:W-:Y:S05]  /*0ed0*/  @!P0 BRA `(.L_x_13) ;  /* 0x00000000000c8947 */ /* 0x000fea0003800000 */
[----:B------:R-:W3:Y:S02]  /*0ee0*/  LDC.64 R10, c[0x0][0x590] ;  /* 0x00016400ff0a7b82 */ /* 0x000ee40000000a00 */
[----:B---3--:R3:W5:Y:S01]  /*0ef0*/  LDG.E R10, desc[UR16][R10.64] ;  /* 0x000000100a0a7981 */ /* 0x008762000c1e1900 */
[----:B------:R-:W-:Y:S05]  /*0f00*/  BRA `(.L_x_12) ;  /* 0x0000000000047947 */ /* 0x000fea0003800000 */
.L_x_13:
[----:B------:R-:W4:Y:S02]  /*0f10*/  LDC R10, c[0x0][0x584] ;  /* 0x00016100ff0a7b82 */ /* 0x000f240000000800 */
.L_x_12:
[----:B------:R-:W-:-:S13]  /*0f20*/  LOP3.LUT P0, RZ, R9, 0xff, RZ, 0xc0, !PT ;  /* 0x000000ff09ff7812 */ /* 0x000fda000780c0ff */
[----:B------:R-:W-:Y:S05]  /*0f30*/  @!P0 EXIT ;  /* 0x000000000000894d */ /* 0x000fea0003800000 */
[----:B------:R-:W-:Y:S01]  /*0f40*/  ULDC UR4, c[0x0][0x28c] ;  /* 0x0000a30000047ab9 */ /* 0x000fe20000000800 */
[----:B------:R-:W-:Y:S01]  /*0f50*/  LOP3.LUT R110, R4, 0x1, RZ, 0xfc, !PT ;  /* 0x00000001046e7812 */ /* 0x000fe200078efcff */
[----:B------:R-:W-:-:S04]  /*0f60*/  UIADD3 UR4, UR4, 0x7f, URZ ;  /* 0x0000007f04047890 */ /* 0x000fc8000fffe03f */
[----:B------:R-:W-:-:S04]  /*0f70*/  USHF.R.S32.HI UR5, URZ, 0x1f, UR4 ;  /* 0x0000001f3f057899 */ /* 0x000fc80008011404 */
[----:B------:R-:W-:-:S03]  /*0f80*/  ULEA.HI UR5, UR5, UR4, URZ, 0x7 ;  /* 0x0000000405057291 */ /* 0x000fc6000f8f383f */
[----:B------:R-:W-:Y:S01]  /*0f90*/  UMOV UR4, URZ ;  /* 0x0000003f00047c82 */ /* 0x000fe20008000000 */
[----:B------:R-:W-:-:S03]  /*0fa0*/  USHF.R.S32.HI UR9, URZ, 0x7, UR5 ;  /* 0x000000073f097899 */ /* 0x000fc60008011405 */
[----:B------:R-:W-:-:S09]  /*0fb0*/  UMOV UR5, URZ ;  /* 0x0000003f00057c82 */ /* 0x000fd20008000000 */
.L_x_134:
[----:B01----:R-:W-:Y:S01]  /*0fc0*/  LOP3.LUT R6, R0, 0x80, RZ, 0xc0, !PT ;  /* 0x0000008000067812 */ /* 0x003fe200078ec0ff */
[----:B------:R-:W0:Y:S01]  /*0fd0*/  S2UR UR13, SR_CgaCtaId ;  /* 0x00000000000d79c3 */ /* 0x000e220000008800 */
[----:B------:R-:W-:Y:S01]  /*0fe0*/  UMOV UR12, 0x400 ;  /* 0x00000400000c7882 */ /* 0x000fe20000000000 */
[----:B------:R-:W-:Y:S01]  /*0ff0*/  UMOV UR6, URZ ;  /* 0x0000003f00067c82 */ /* 0x000fe20008000000 */
[----:B------:R-:W-:Y:S01]  /*1000*/  SHF.R.U32.HI R6, RZ, 0x7, R6 ;  /* 0x00000007ff067819 */ /* 0x000fe20000011606 */
[----:B------:R-:W-:Y:S01]  /*1010*/  UMOV UR7, URZ ;  /* 0x0000003f00077c82 */ /* 0x000fe20008000000 */
[----:B------:R-:W-:Y:S01]  /*1020*/  UMOV UR18, UR5 ;  /* 0x0000000500127c82 */ /* 0x000fe20008000000 */
[----:B------:R-:W-:Y:S01]  /*1030*/  CS2R R12, SRZ ;  /* 0x00000000000c7805 */ /* 0x000fe2000001ff00 */
[----:B---3--:R-:W-:Y:S01]  /*1040*/  IMAD.MOV.U32 R11, RZ, RZ, RZ ;  /* 0x000000ffff0b7224 */ /* 0x008fe200078e00ff */
[----:B------:R-:W1:Y:S01]  /*1050*/  LDC R7, c[0x0][0x28c] ;  /* 0x0000a300ff077b82 */ /* 0x000e620000000800 */
[----:B------:R-:W3:Y:S01]  /*1060*/  SHFL.IDX PT, R6, R6, RZ, 0x1f ;  /* 0x00001fff06067589 */ /* 0x000ee200000e0000 */
[----:B------:R-:W-:-:S02]  /*1070*/  CS2R R14, SRZ ;  /* 0x00000000000e7805 */ /* 0x000fc4000001ff00 */
[----:B------:R-:W-:Y:S02]  /*1080*/  CS2R R16, SRZ ;  /* 0x0000000000107805 */ /* 0x000fe4000001ff00 */
[----:B------:R-:W-:Y:S02]  /*1090*/  CS2R R18, SRZ ;  /* 0x0000000000127805 */ /* 0x000fe4000001ff00 */
[----:B------:R-:W-:Y:S02]  /*10a0*/  CS2R R20, SRZ ;  /* 0x0000000000147805 */ /* 0x000fe4000001ff00 */
[----:B------:R-:W-:Y:S02]  /*10b0*/  CS2R R22, SRZ ;  /* 0x0000000000167805 */ /* 0x000fe4000001ff00 */
[----:B------:R-:W-:Y:S02]  /*10c0*/  CS2R R72, SRZ ;  /* 0x0000000000487805 */ /* 0x000fe4000001ff00 */
        /* <DEDUP_REMOVED lines=10> */
[----:B------:R-:W-:Y:S01]  /*1170*/  CS2R R94, SRZ ;  /* 0x00000000005e7805 */ /* 0x000fe2000001ff00 */
[----:B------:R-:W-:Y:S01]  /*1180*/  IMAD.MOV.U32 R96, RZ, RZ, RZ ;  /* 0x000000ffff607224 */ /* 0x000fe200078e00ff */
[----:B------:R-:W-:Y:S02]  /*1190*/  CS2R R98, SRZ ;  /* 0x0000000000627805 */ /* 0x000fe4000001ff00 */
[----:B------:R-:W-:-:S02]  /*11a0*/  CS2R R100, SRZ ;  /* 0x0000000000647805 */ /* 0x000fc4000001ff00 */
[----:B------:R-:W-:Y:S02]  /*11b0*/  CS2R R104, SRZ ;  /* 0x0000000000687805 */ /* 0x000fe4000001ff00 */
[----:B------:R-:W-:Y:S02]  /*11c0*/  CS2R R106, SRZ ;  /* 0x00000000006a7805 */ /* 0x000fe4000001ff00 */
[----:B-1----:R-:W-:Y:S02]  /*11d0*/  ISETP.GE.AND P0, PT, R7, 0x1, PT ;  /* 0x000000010700780c */ /* 0x002fe40003f06270 */
[----:B------:R-:W-:Y:S02]  /*11e0*/  CS2R R108, SRZ ;  /* 0x00000000006c7805 */ /* 0x000fe4000001ff00 */
[----:B---3--:R-:W-:Y:S01]  /*11f0*/  R2UR UR8, R6 ;  /* 0x00000000060872ca */ /* 0x008fe200000e0000 */
[----:B------:R-:W-:Y:S01]  /*1200*/  IMAD.U32 R9, RZ, RZ, UR4 ;  /* 0x00000004ff097e24 */ /* 0x000fe2000f8e00ff */
        /* <DEDUP_REMOVED lines=11> */
[----:B------:R-:W-:Y:S01]  /*12c0*/  ULEA.HI UR10, UR8, UR8, URZ, 0x1 ;  /* 0x00000008080a7291 */ /* 0x000fe2000f8f083f */
[----:B------:R-:W-:Y:S02]  /*12d0*/  CS2R R46, SRZ ;  /* 0x00000000002e7805 */ /* 0x000fe4000001ff00 */
[----:B------:R-:W-:-:S02]  /*12e0*/  CS2R R48, SRZ ;  /* 0x0000000000307805 */ /* 0x000fc4000001ff00 */
[----:B------:R-:W-:Y:S01]  /*12f0*/  CS2R R50, SRZ ;  /* 0x0000000000327805 */ /* 0x000fe2000001ff00 */
[----:B------:R-:W-:Y:S01]  /*1300*/  ULOP3.LUT UR11, UR10, 0x7fffe, URZ, 0xc0, !UPT ;  /* 0x0007fffe0a0b7892 */ /* 0x000fe2000f8ec03f */
[----:B------:R-:W-:Y:S01]  /*1310*/  CS2R R52, SRZ ;  /* 0x0000000000347805 */ /* 0x000fe2000001ff00 */
[----:B0-----:R-:W-:Y:S01]  /*1320*/  ULEA UR10, UR13, UR12, 0x18 ;  /* 0x0000000c0d0a7291 */ /* 0x001fe2000f8ec03f */
[----:B------:R-:W-:Y:S01]  /*1330*/  CS2R R54, SRZ ;  /* 0x0000000000367805 */ /* 0x000fe2000001ff00 */
[----:B------:R-:W-:Y:S01]  /*1340*/  UIADD3 UR11, UR8, -UR11, URZ ;  /* 0x8000000b080b7290 */ /* 0x000fe2000fffe03f */
[----:B------:R-:W-:Y:S02]  /*1350*/  CS2R R56, SRZ ;  /* 0x0000000000387805 */ /* 0x000fe4000001ff00 */
[----:B------:R-:W-:Y:S01]  /*1360*/  CS2R R58, SRZ ;  /* 0x00000000003a7805 */ /* 0x000fe2000001ff00 */
[----:B------:R-:W-:Y:S01]  /*1370*/  UMOV UR8, URZ ;  /* 0x0000003f00087c82 */ /* 0x000fe20008000000 */
[----:B------:R-:W-:Y:S01]  /*1380*/  ULEA UR11, UR11, UR10, 0xd ;  /* 0x0000000a0b0b7291 */ /* 0x000fe2000f8e683f */
[----:B------:R-:W-:-:S02]  /*1390*/  CS2R R60, SRZ ;  /* 0x00000000003c7805 */ /* 0x000fc4000001ff00 */
[----:B------:R-:W-:Y:S02]  /*13a0*/  CS2R R62, SRZ ;  /* 0x00000000003e7805 */ /* 0x000fe4000001ff00 */
[----:B------:R-:W-:Y:S01]  /*13b0*/  CS2R R64, SRZ ;  /* 0x0000000000407805 */ /* 0x000fe2000001ff00 */
[----:B------:R-:W-:Y:S01]  /*13c0*/  UIADD3 UR11, UR11, 0x180, URZ ;  /* 0x000001800b0b7890 */ /* 0x000fe2000fffe03f */
[----:B------:R-:W-:Y:S02]  /*13d0*/  CS2R R66, SRZ ;  /* 0x0000000000427805 */ /* 0x000fe4000001ff00 */
[----:B------:R-:W-:Y:S02]  /*13e0*/  CS2R R68, SRZ ;  /* 0x0000000000447805 */ /* 0x000fe4000001ff00 */
[----:B------:R-:W-:Y:S01]  /*13f0*/  CS2R R70, SRZ ;  /* 0x0000000000467805 */ /* 0x000fe2000001ff00 */
[----:B------:R-:W-:-:S04]  /*1400*/  USHF.R.U32.HI UR11, URZ, 0x4, UR11 ;  /* 0x000000043f0b7899 */ /* 0x000fc8000801160b */
[----:B------:R-:W-:Y:S01]  /*1410*/  ULOP3.LUT UR11, UR11, 0x3fff, URZ, 0xc0, !UPT ;  /* 0x00003fff0b0b7892 */ /* 0x000fe2000f8ec03f */
[----:B-----5:R-:W-:Y:S11]  /*1420*/  @!P0 BRA `(.L_x_14) ;  /* 0x0000000800008947 */ /* 0x020ff60003800000 */
[----:B------:R-:W-:-:S13]  /*1430*/  ISETP.NE.AND P1, PT, R110, 0x3, PT ;  /* 0x000000036e00780c */ /* 0x000fda0003f25270 */
[----:B------:R-:W-:Y:S05]  /*1440*/  @!P1 BRA `(.L_x_15) ;  /* 0x0000000000049947 */ /* 0x000fea0003800000 */
[----:B------:R-:W-:Y:S01]  /*1450*/  BPT.TRAP 0x1 ;  /* 0x000000040000795c */ /* 0x000fe20000300000 */
.L_x_15:
[----:B------:R-:W-:Y:S01]  /*1460*/  ULEA UR6, UR5, UR10, 0x3 ;  /* 0x0000000a05067291 */ /* 0x000fe2000f8e183f */
[----:B------:R-:W-:-:S05]  /*1470*/  IMAD.U32 R6, RZ, RZ, UR4 ;  /* 0x00000004ff067e24 */ /* 0x000fca000f8e00ff */
[----:B------:R-:W-:-:S04]  /*1480*/  SHF.L.U32 R6, R6, 0x1f, RZ ;  /* 0x0000001f06067819 */ /* 0x000fc800000006ff */
[----:B------:R0:W1:Y:S01]  /*1490*/  SYNCS.PHASECHK.TRANS64.TRYWAIT P0, [UR6], R6 ;  /* 0x00000006ff0075a7 */ /* 0x0000620008000146 */
[----:B------:R-:W-:Y:S05]  /*14a0*/  @!P1 BRA `(.L_x_16) ;  /* 0x0000000000049947 */ /* 0x000fea0003800000 */
[----:B------:R-:W-:Y:S01]  /*14b0*/  BPT.TRAP 0x1 ;  /* 0x000000040000795c */ /* 0x000fe20000300000 */
.L_x_16:
[----:B-1----:R-:W-:Y:S05]  /*14c0*/  @P0 BRA `(.L_x_17) ;  /* 0x0000000000080947 */ /* 0x002fea0003800000 */
[----:B------:R-:W1:Y:S02]  /*14d0*/  SYNCS.PHASECHK.TRANS64.TRYWAIT P0, [UR6], R6 ;  /* 0x00000006ff0075a7 */ /* 0x000e640008000146 */
[----:B-1----:R-:W-:Y:S05]  /*14e0*/  @!P0 BRA `(.L_x_18) ;  /* 0x0000006800cc8947 */ /* 0x002fea0003800000 */
.L_x_17:
[----:B------:R-:W-:Y:S01]  /*14f0*/  UIADD3 UR6, UR10, 0x20180, URZ ;  /* 0x000201800a067890 */ /* 0x000fe2000fffe03f */
[----:B------:R-:W-:Y:S01]  /*1500*/  WARPGROUP.ARRIVE ;  /* 0x00000000000079c5 */ /* 0x000fe20000000000 */
[----:B------:R-:W-:Y:S01]  /*1510*/  ULOP3.LUT UR8, UR11, 0x10000, URZ, 0xfc, !UPT ;  /* 0x000100000b087892 */ /* 0x000fe2000f8efc3f */
[----:B------:R-:W-:Y:S01]  /*1520*/  CS2R R12, SRZ ;  /* 0x00000000000c7805 */ /* 0x000fe2000001ff00 */
[----:B------:R-:W-:Y:S01]  /*1530*/  USHF.R.U32.HI UR6, URZ, 0x4, UR6 ;  /* 0x000000043f067899 */ /* 0x000fe20008011606 */
[----:B------:R-:W-:Y:S01]  /*1540*/  IMAD.MOV.U32 R11, RZ, RZ, RZ ;  /* 0x000000ffff0b7224 */ /* 0x000fe200078e00ff */
[----:B------:R-:W-:Y:S01]  /*1550*/  UMOV UR13, 0x40000040 ;  /* 0x40000040000d7882 */ /* 0x000fe20000000000 */
[----:B------:R-:W-:Y:S01]  /*1560*/  UMOV UR15, 0x40000040 ;  /* 0x40000040000f7882 */ /* 0x000fe20000000000 */
[----:B------:R-:W-:Y:S01]  /*1570*/  ULOP3.LUT UR6, UR6, 0x3fff, URZ, 0xc0, !UPT ;  /* 0x00003fff06067892 */ /* 0x000fe2000f8ec03f */
[----:B------:R-:W-:Y:S02]  /*1580*/  CS2R R14, SRZ ;  /* 0x00000000000e7805 */ /* 0x000fe4000001ff00 */
[----:B------:R-:W-:-:S02]  /*1590*/  CS2R R16, SRZ ;  /* 0x0000000000107805 */ /* 0x000fc4000001ff00 */
[----:B------:R-:W-:Y:S01]  /*15a0*/  CS2R R18, SRZ ;  /* 0x0000000000127805 */ /* 0x000fe2000001ff00 */
[----:B------:R-:W-:Y:S01]  /*15b0*/  ULOP3.LUT UR7, UR6, 0x10000, URZ, 0xfc, !UPT ;  /* 0x0001000006077892 */ /* 0x000fe2000f8efc3f */
[----:B------:R-:W-:Y:S01]  /*15c0*/  CS2R R20, SRZ ;  /* 0x0000000000147805 */ /* 0x000fe2000001ff00 */
[----:B------:R-:W-:Y:S01]  /*15d0*/  ULEA UR6, UR5, UR8, 0xa ;  /* 0x0000000805067291 */ /* 0x000fe2000f8e503f */
[----:B------:R-:W-:Y:S01]  /*15e0*/  CS2R R22, SRZ ;  /* 0x0000000000167805 */ /* 0x000fe2000001ff00 */
[----:B------:R-:W-:Y:S01]  /*15f0*/  UIMAD UR7, UR5, 0x300, UR7 ;  /* 0x00000300050778a4 */ /* 0x000fe2000f8e0207 */
[----:B------:R-:W-:Y:S02]  /*1600*/  CS2R R72, SRZ ;  /* 0x0000000000487805 */ /* 0x000fe4000001ff00 */
[----:B------:R-:W-:Y:S02]  /*1610*/  CS2R R74, SRZ ;  /* 0x00000000004a7805 */ /* 0x000fe4000001ff00 */
[----:B------:R-:W-:-:S02]  /*1620*/  CS2R R76, SRZ ;  /* 0x00000000004c7805 */ /* 0x000fc4000001ff00 */
[----:B------:R-:W-:Y:S01]  /*1630*/  CS2R R78, SRZ ;  /* 0x00000000004e7805 */ /* 0x000fe2000001ff00 */
[----:B------:R-:W-:Y:S01]  /*1640*/  UMOV UR12, UR6 ;  /* 0x00000006000c7c82 */ /* 0x000fe20008000000 */
[----:B------:R-:W-:Y:S01]  /*1650*/  CS2R R80, SRZ ;  /* 0x0000000000507805 */ /* 0x000fe2000001ff00 */
[----:B------:R-:W-:Y:S01]  /*1660*/  UMOV UR14, UR7 ;  /* 0x00000007000e7c82 */ /* 0x000fe20008000000 */
[----:B------:R-:W-:Y:S01]  /*1670*/  CS2R R82, SRZ ;  /* 0x0000000000527805 */ /* 0x000fe2000001ff00 */
[----:B------:R-:W-:Y:S01]  /*1680*/  QGMMA.64x96x32.F32.E4M3.E4M3 R24, gdesc[UR12], RZ, !UPT ;  /* 0x016000000c1879f3 */ /* 0x000fe2000c7008ff */
[----:B------:R-:W-:Y:S01]  /*1690*/  UIADD3 UR12, UR6, 0x2, URZ ;  /* 0x00000002060c7890 */ /* 0x000fe2000fffe03f */
[----:B------:R-:W-:Y:S01]  /*16a0*/  CS2R R84, SRZ ;  /* 0x0000000000547805 */ /* 0x000fe2000001ff00 */
[----:B------:R-:W-:Y:S01]  /*16b0*/  UIADD3 UR14, UR7, 0x2, URZ ;  /* 0x00000002070e7890 */ /* 0x000fe2000fffe03f */
[----:B------:R-:W-:Y:S01]  /*16c0*/  CS2R R86, SRZ ;  /* 0x0000000000567805 */ /* 0x000fe2000001ff00 */
[----:B------:R-:W-:Y:S01]  /*16d0*/  UMOV UR13, 0x40000040 ;  /* 0x40000040000d7882 */ /* 0x000fe20000000000 */
[----:B------:R-:W-:Y:S01]  /*16e0*/  UMOV UR15, 0x40000040 ;  /* 0x40000040000f7882 */ /* 0x000fe20000000000 */
[----:B------:R-:W-:-:S02]  /*16f0*/  CS2R R88, SRZ ;  /* 0x0000000000587805 */ /* 0x000fc4000001ff00 */
[----:B------:R-:W-:Y:S02]  /*1700*/  CS2R R90, SRZ ;  /* 0x00000000005a7805 */ /* 0x000fe4000001ff00 */
[----:B------:R-:W-:Y:S02]  /*1710*/  CS2R R92, SRZ ;  /* 0x00000000005c7805 */ /* 0x000fe4000001ff00 */
[----:B------:R-:W-:Y:S01]  /*1720*/  CS2R R94, SRZ ;  /* 0x00000000005e7805 */ /* 0x000fe2000001ff00 */
[----:B------:R-:W-:Y:S01]  /*1730*/  IMAD.MOV.U32 R96, RZ, RZ, RZ ;  /* 0x000000ffff607224 */ /* 0x000fe200078e00ff */
[----:B------:R-:W-:Y:S02]  /*1740*/  CS2R R98, SRZ ;  /* 0x0000000000627805 */ /* 0x000fe4000001ff00 */
[----:B------:R-:W-:Y:S02]  /*1750*/  CS2R R100, SRZ ;  /* 0x0000000000647805 */ /* 0x000fe4000001ff00 */
[----:B------:R-:W-:-:S02]  /*1760*/  CS2R R104, SRZ ;  /* 0x0000000000687805 */ /* 0x000fc4000001ff00 */
[----:B------:R-:W-:Y:S02]  /*1770*/  CS2R R106, SRZ ;  /* 0x00000000006a7805 */ /* 0x000fe4000001ff00 */
[----:B------:R-:W-:Y:S01]  /*1780*/  CS2R R108, SRZ ;  /* 0x00000000006c7805 */ /* 0x000fe2000001ff00 */
[----:B------:R-:W-:Y:S01]  /*1790*/  QGMMA.64x96x32.F32.E4M3.E4M3 R24, gdesc[UR12], R24 ;  /* 0x016000000c1879f3 */ /* 0x000fe20008700818 */
[----:B------:R-:W-:Y:S02]  /*17a0*/  UIADD3 UR12, UR6, 0x4, URZ ;  /* 0x00000004060c7890 */ /* 0x000fe4000fffe03f */
[----:B------:R-:W-:Y:S01]  /*17b0*/  UIADD3 UR14, UR7, 0x4, URZ ;  /* 0x00000004070e7890 */ /* 0x000fe2000fffe03f */
[----:B------:R-:W-:Y:S01]  /*17c0*/  UMOV UR13, 0x40000040 ;  /* 0x40000040000d7882 */ /* 0x000fe20000000000 */
[----:B------:R-:W-:-:S07]  /*17d0*/  UMOV UR15, 0x40000040 ;  /* 0x40000040000f7882 */ /* 0x000fce0000000000 */
[----:B------:R-:W-:Y:S01]  /*17e0*/  QGMMA.64x96x32.F32.E4M3.E4M3 R24, gdesc[UR12], R24 ;  /* 0x016000000c1879f3 */ /* 0x000fe20008700818 */
[----:B------:R-:W-:Y:S02]  /*17f0*/  UIADD3 UR14, UR7, 0x6, URZ ;  /* 0x00000006070e7890 */ /* 0x000fe4000fffe03f */
[----:B------:R-:W-:Y:S01]  /*1800*/  UIADD3 UR12, UR6, 0x6, URZ ;  /* 0x00000006060c7890 */ /* 0x000fe2000fffe03f */
[----:B------:R-:W-:Y:S01]  /*1810*/  ULDC UR7, c[0x0][0x50c] ;  /* 0x0001430000077ab9 */ /* 0x000fe20000000800 */
[----:B------:R-:W-:Y:S01]  /*1820*/  UMOV UR13, 0x40000040 ;  /* 0x40000040000d7882 */ /* 0x000fe20000000000 */
[----:B------:R-:W-:Y:S01]  /*1830*/  UISETP.NE.AND UP0, UPT, UR7, 0x4, UPT ;  /* 0x000000040700788c */ /* 0x000fe2000bf05270 */
[----:B------:R-:W-:Y:S01]  /*1840*/  UMOV UR15, 0x40000040 ;  /* 0x40000040000f7882 */ /* 0x000fe20000000000 */
[----:B------:R-:W-:Y:S02]  /*1850*/  UMOV UR6, 0x4 ;  /* 0x0000000400067882 */ /* 0x000fe40000000000 */
[----:B------:R-:W-:-:S06]  /*1860*/  USEL UR7, URZ, 0x1, UP0 ;  /* 0x000000013f077887 */ /* 0x000fcc0008000000 */
[----:B------:R-:W-:Y:S01]  /*1870*/  ISETP.NE.AND P0, PT, RZ, UR7, PT ;  /* 0x00000007ff007c0c */ /* 0x000fe2000bf05270 */
[----:B------:R-:W-:-:S12]  /*1880*/  QGMMA.64x96x32.F32.E4M3.E4M3 R24, gdesc[UR12], R24, gsb0 ;  /* 0x016000000c1879f3 */ /* 0x000fd80008000818 */
[----:B------:R-:W-:Y:S05]  /*1890*/  @!P0 BRA `(.L_x_19) ;  /* 0x0000000000c88947 */ /* 0x000fea0003800000 */
[----:B------:R-:W-:Y:S02]  /*18a0*/  WARPGROUP.DEPBAR.LE gsb0, 0x0 ;  /* 0x00008000000079c5 */ /* 0x000fe40000010000 */
[----:B------:R-:W-:-:S01]  /*18b0*/  FADD R109, RZ, R24 ;  /* 0x00000018ff6d7221 */ /* 0x000fc20000000000 */
[----:B------:R-:W-:Y:S01]  /*18c0*/  FADD R108, RZ, R25 ;  /* 0x00000019ff6c7221 */ /* 0x000fe20000000000 */
        /* <DEDUP_REMOVED lines=46> */
[----:B------:R-:W-:-:S06]  /*1bb0*/  UMOV UR6, URZ ;  /* 0x0000003f00067c82 */ /* 0x000fcc0008000000 */
.L_x_19:
[----:B------:R-:W-:-:S04]  /*1bc0*/  UIADD3 UR18, UR5, 0x1, URZ ;  /* 0x0000000105127890 */ /* 0x000fc8000fffe03f */
[----:B------:R-:W-:-:S04]  /*1bd0*/  UISETP.NE.AND UP0, UPT, UR18, 0x8, UPT ;  /* 0x000000081200788c */ /* 0x000fc8000bf05270 */
[----:B------:R-:W-:Y:S02]  /*1be0*/  USEL UR8, URZ, 0x1, UP0 ;  /* 0x000000013f087887 */ /* 0x000fe40008000000 */
[----:B------:R-:W-:Y:S02]  /*1bf0*/  USEL UR18, UR18, URZ, UP0 ;  /* 0x0000003f12127287 */ /* 0x000fe40008000000 */
[----:B------:R-:W-:-:S06]  /*1c00*/  ULOP3.LUT UR8, UR4, UR8, URZ, 0x3c, !UPT ;  /* 0x0000000804087292 */ /* 0x000fcc000f8e3c3f */
[----:B------:R-:W-:Y:S01]  /*1c10*/  IMAD.U32 R9, RZ, RZ, UR8 ;  /* 0x00000008ff097e24 */ /* 0x000fe2000f8e00ff */
[----:B------:R-:W-:-:S06]  /*1c20*/  UMOV UR8, 0x1 ;  /* 0x0000000100087882 */ /* 0x000fcc0000000000 */
.L_x_14:
[----:B------:R-:W-:-:S04]  /*1c30*/  UISETP.LT.AND UP0, UPT, UR9, 0x1, UPT ;  /* 0x000000010900788c */ /* 0x000fc8000bf01270 */
[----:B------:R-:W-:-:S04]  /*1c40*/  USEL UR12, UR9, 0x1, UP0 ;  /* 0x00000001090c7887 */ /* 0x000fc80008000000 */
[----:B------:R-:W-:-:S04]  /*1c50*/  UIADD3 UR12, UR9, -UR12, URZ ;  /* 0x8000000c090c7290 */ /* 0x000fc8000fffe03f */
[----:B------:R-:W-:-:S06]  /*1c60*/  UISETP.GE.AND UP0, UPT, UR12, 0x1, UPT ;  /* 0x000000010c00788c */ /* 0x000fcc000bf06270 */
[----:B------:R-:W-:-:S13]  /*1c70*/  PLOP3.LUT P0, PT, PT, PT, UP0, 0x80, 0x0 ;  /* 0x000000000000781c */ /* 0x000fda0003f0f008 */
[----:B------:R-:W-:Y:S05]  /*1c80*/  @!P0 BRA `(.L_x_20) ;  /* 0x0000000400f48947 */ /* 0x000fea0003800000 */
[----:B01----:R-:W-:Y:S01]  /*1c90*/  IMAD.U32 R6, RZ, RZ, UR12 ;  /* 0x0000000cff067e24 */ /* 0x003fe2000f8e00ff */
[----:B------:R-:W-:Y:S01]  /*1ca0*/  UMOV UR19, UR5 ;  /* 0x0000000500137c82 */ /* 0x000fe20008000000 */
[----:B------:R-:W-:-:S05]  /*1cb0*/  ULDC UR20, c[0x0][0x50c] ;  /* 0x0001430000147ab9 */ /* 0x000fca0000000800 */
.L_x_28:
[----:B------:R-:W-:-:S13]  /*1cc0*/  ISETP.NE.AND P1, PT, R110, 0x3, PT ;  /* 0x000000036e00780c */ /* 0x000fda0003f25270 */
[----:B01----:R-:W-:Y:S05]  /*1cd0*/  @!P1 BRA `(.L_x_21) ;  /* 0x0000000000049947 */ /* 0x003fea0003800000 */
[----:B------:R-:W-:Y:S01]  /*1ce0*/  BPT.TRAP 0x1 ;  /* 0x000000040000795c */ /* 0x000fe20000300000 */
.L_x_21:
[----:B------:R-:W0:Y:S01]  /*1cf0*/  S2UR UR12, SR_CgaCtaId ;  /* 0x00000000000c79c3 */ /* 0x000e220000008800 */
[----:B------:R-:W-:Y:S01]  /*1d00*/  UMOV UR10, 0x400 ;  /* 0x00000400000a7882 */ /* 0x000fe20000000000 */
[----:B------:R-:W-:Y:S01]  /*1d10*/  SHF.L.U32 R7, R9, 0x1f, RZ ;  /* 0x0000001f09077819 */ /* 0x000fe200000006ff */
[----:B0-----:R-:W-:-:S04]  /*1d20*/  ULEA UR10, UR12, UR10, 0x18 ;  /* 0x0000000a0c0a7291 */ /* 0x001fc8000f8ec03f */
[----:B------:R-:W-:-:S09]  /*1d30*/  ULEA UR12, UR18, UR10, 0x3 ;  /* 0x0000000a120c7291 */ /* 0x000fd2000f8e183f */
[----:B------:R0:W1:Y:S01]  /*1d40*/  SYNCS.PHASECHK.TRANS64.TRYWAIT P0, [UR12], R7 ;  /* 0x00000007ff0075a7 */ /* 0x000062000800014c */
[----:B------:R-:W-:Y:S05]  /*1d50*/  @!P1 BRA `(.L_x_22) ;  /* 0x0000000000049947 */ /* 0x000fea0003800000 */
[----:B------:R-:W-:Y:S01]  /*1d60*/  BPT.TRAP 0x1 ;  /* 0x000000040000795c */ /* 0x000fe20000300000 */
.L_x_22:
[----:B-1----:R-:W-:Y:S05]  /*1d70*/  @P0 BRA `(.L_x_23) ;  /* 0x0000000000080947 */ /* 0x002fea0003800000 */
[----:B------:R-:W1:Y:S02]  /*1d80*/  SYNCS.PHASECHK.TRANS64.TRYWAIT P0, [UR12], R7 ;  /* 0x00000007ff0075a7 */ /* 0x000e64000800014c */
[----:B-1----:R-:W-:Y:S05]  /*1d90*/  @!P0 BRA `(.L_x_24) ;  /* 0x0000006000b88947 */ /* 0x002fea0003800000 */
.L_x_23:
[----:B------:R-:W-:Y:S01]  /*1da0*/  UIADD3 UR12, UR10, 0x20180, URZ ;  /* 0x000201800a0c7890 */ /* 0x000fe2000fffe03f */
[----:B------:R-:W-:Y:S01]  /*1db0*/  WARPGROUP.ARRIVE ;  /* 0x00000000000079c5 */ /* 0x000fe20000000000 */
[----:B------:R-:W-:Y:S02]  /*1dc0*/  UISETP.NE.AND UP0, UPT, UR7, URZ, UPT ;  /* 0x0000003f0700728c */ /* 0x000fe4000bf05270 */
[----:B------:R-:W-:Y:S02]  /*1dd0*/  USHF.R.U32.HI UR12, URZ, 0x4, UR12 ;  /* 0x000000043f0c7899 */ /* 0x000fe4000801160c */
[----:B------:R-:W-:Y:S02]  /*1de0*/  USEL UR8, UR8, URZ, !UP0 ;  /* 0x0000003f08087287 */ /* 0x000fe4000c000000 */
[----:B------:R-:W-:Y:S02]  /*1df0*/  ULOP3.LUT UR12, UR12, 0x3fff, URZ, 0xc0, !UPT ;  /* 0x00003fff0c0c7892 */ /* 0x000fe4000f8ec03f */
[----:B------:R-:W-:-:S02]  /*1e00*/  UISETP.NE.U32.AND UP0, UPT, UR8, URZ, UPT ;  /* 0x0000003f0800728c */ /* 0x000fc4000bf05070 */
[----:B------:R-:W-:Y:S02]  /*1e10*/  ULOP3.LUT UR7, UR11, 0x10000, URZ, 0xfc, !UPT ;  /* 0x000100000b077892 */ /* 0x000fe4000f8efc3f */
[----:B------:R-:W-:Y:S02]  /*1e20*/  ULOP3.LUT UR8, UR12, 0x10000, URZ, 0xfc, !UPT ;  /* 0x000100000c087892 */ /* 0x000fe4000f8efc3f */
[----:B------:R-:W-:Y:S02]  /*1e30*/  ULEA UR7, UR18, UR7, 0xa ;  /* 0x0000000712077291 */ /* 0x000fe4000f8e503f */
[----:B------:R-:W-:Y:S01]  /*1e40*/  UIMAD UR8, UR18, 0x300, UR8 ;  /* 0x00000300120878a4 */ /* 0x000fe2000f8e0208 */
[----:B------:R-:W-:Y:S01]  /*1e50*/  UMOV UR13, 0x40000040 ;  /* 0x40000040000d7882 */ /* 0x000fe20000000000 */
[----:B------:R-:W-:Y:S01]  /*1e60*/  UMOV UR15, 0x40000040 ;  /* 0x40000040000f7882 */ /* 0x000fe20000000000 */
[----:B------:R-:W-:Y:S02]  /*1e70*/  UIADD3 UR6, UR6, 0x4, URZ ;  /* 0x0000000406067890 */ /* 0x000fe4000fffe03f */
[----:B------:R-:W-:-:S02]  /*1e80*/  UMOV UR12, UR7 ;  /* 0x00000007000c7c82 */ /* 0x000fc40008000000 */
[----:B------:R-:W-:Y:S02]  /*1e90*/  UMOV UR14, UR8 ;  /* 0x00000008000e7c82 */ /* 0x000fe40008000000 */
[----:B------:R-:W-:Y:S01]  /*1ea0*/  QGMMA.64x96x32.F32.E4M3.E4M3 R24, gdesc[UR12], R24, UP0 ;  /* 0x016000000c1879f3 */ /* 0x000fe2000bf00818 */
[----:B------:R-:W-:Y:S02]  /*1eb0*/  UIADD3 UR12, UR7, 0x2, URZ ;  /* 0x00000002070c7890 */ /* 0x000fe4000fffe03f */
[----:B------:R-:W-:Y:S01]  /*1ec0*/  UIADD3 UR14, UR8, 0x2, URZ ;  /* 0x00000002080e7890 */ /* 0x000fe2000fffe03f */
[----:B------:R-:W-:Y:S01]  /*1ed0*/  UMOV UR13, 0x40000040 ;  /* 0x40000040000d7882 */ /* 0x000fe20000000000 */
[----:B------:R-:W-:Y:S01]  /*1ee0*/  UMOV UR15, 0x40000040 ;  /* 0x40000040000f7882 */ /* 0x000fe20000000000 */
[----:B------:R-:W-:-:S06]  /*1ef0*/  UISETP.NE.AND UP0, UPT, UR6, UR20, UPT ;  /* 0x000000140600728c */ /* 0x000fcc000bf05270 */
        /* <DEDUP_REMOVED lines=8> */
[----:B------:R-:W-:Y:S01]  /*1f80*/  UMOV UR13, 0x40000040 ;  /* 0x40000040000d7882 */ /* 0x000fe20000000000 */
[----:B------:R-:W-:Y:S01]  /*1f90*/  UMOV UR15, 0x40000040 ;  /* 0x40000040000f7882 */ /* 0x000fe20000000000 */
[----:B------:R-:W-:-:S06]  /*1fa0*/  USEL UR7, URZ, 0x1, UP0 ;  /* 0x000000013f077887 */ /* 0x000fcc0008000000 */
[----:B------:R-:W-:Y:S01]  /*1fb0*/  ISETP.NE.AND P0, PT, RZ, UR7, PT ;  /* 0x00000007ff007c0c */ /* 0x000fe2000bf05270 */
[----:B------:R-:W-:Y:S03]  /*1fc0*/  QGMMA.64x96x32.F32.E4M3.E4M3 R24, gdesc[UR12], R24, gsb0 ;  /* 0x016000000c1879f3 */ /* 0x000fe60008000818 */
[----:B------:R-:W-:-:S09]  /*1fd0*/  WARPGROUP.DEPBAR.LE gsb0, 0x1 ;  /* 0x00008000000079c5 */ /* 0x000fd20000010100 */
[----:B------:R-:W-:Y:S05]  /*1fe0*/  @!P0 BRA `(.L_x_25) ;  /* 0x0000000000c88947 */ /* 0x000fea0003800000 */
[----:B------:R-:W-:Y:S02]  /*1ff0*/  WARPGROUP.DEPBAR.LE gsb0, 0x0 ;  /* 0x00008000000079c5 */ /* 0x000fe40000010000 */
[----:B------:R-:W-:-:S01]  /*2000*/  FADD R109, R24, R109 ;  /* 0x0000006d186d7221 */ /* 0x000fc20000000000 */
[----:B------:R-:W-:Y:S01]  /*2010*/  FADD R108, R25, R108 ;  /* 0x0000006c196c7221 */ /* 0x000fe20000000000 */
        /* <DEDUP_REMOVED lines=46> */
[----:B------:R-:W-:-:S06]  /*2300*/  UMOV UR6, URZ ;  /* 0x0000003f00067c82 */ /* 0x000fcc0008000000 */
.L_x_25:
[----:B------:R-:W-:Y:S05]  /*2310*/  @!P1 BRA `(.L_x_26) ;  /* 0x0000000000049947 */ /* 0x000fea0003800000 */
[----:B------:R-:W-:Y:S01]  /*2320*/  BPT.TRAP 0x1 ;  /* 0x000000040000795c */ /* 0x000fe20000300000 */
.L_x_26:
[----:B------:R-:W-:Y:S01]  /*2330*/  ULEA UR8, UR19, UR10, 0x3 ;  /* 0x0000000a13087291 */ /* 0x000fe2000f8e183f */
[----:B------:R-:W-:-:S03]  /*2340*/  ISETP.GT.U32.AND P0, PT, R4, 0x1, PT ;  /* 0x000000010400780c */ /* 0x000fc60003f04070 */
[----:B------:R-:W-:-:S04]  /*2350*/  UIADD3 UR8, UR8, 0x40, URZ ;  /* 0x0000004008087890 */ /* 0x000fc8000fffe03f */
[----:B------:R-:W-:-:S09]  /*2360*/  UPRMT UR8, URZ, 0x654, UR8 ;  /* 0x000006543f087896 */ /* 0x000fd20008000008 */
[----:B------:R-:W-:Y:S01]  /*2370*/  SYNCS.ARRIVE.TRANS64.RED.A1T0 RZ, [UR8], RZ ;  /* 0x000000ffffff79a7 */ /* 0x000fe20008100408 */
[----:B------:R-:W-:Y:S05]  /*2380*/  @P0 BRA `(.L_x_27) ;  /* 0x0000000000040947 */ /* 0x000fea0003800000 */
[----:B------:R-:W-:Y:S01]  /*2390*/  BPT.TRAP 0x1 ;  /* 0x000000040000795c */ /* 0x000fe20000300000 */
.L_x_27:
[----:B------:R-:W-:Y:S01]  /*23a0*/  UIADD3 UR18, UR18, 0x1, URZ ;  /* 0x0000000112127890 */ /* 0x000fe2000fffe03f */
[C---:B------:R-:W-:Y:S01]  /*23b0*/  ISETP.GT.AND P0, PT, R6.reuse, 0x1, PT ;  /* 0x000000010600780c */ /* 0x040fe20003f04270 */
[----:B------:R-:W-:Y:S01]  /*23c0*/  UIADD3 UR19, UR19, 0x1, URZ ;  /* 0x0000000113137890 */ /* 0x000fe2000fffe03f */
[----:B------:R-:W-:Y:S01]  /*23d0*/  VIADD R6, R6, 0xffffffff ;  /* 0xffffffff06067836 */ /* 0x000fe20000000000 */
[----:B------:R-:W-:Y:S02]  /*23e0*/  UISETP.NE.AND UP0, UPT, UR18, 0x8, UPT ;  /* 0x000000081200788c */ /* 0x000fe4000bf05270 */
[----:B------:R-:W-:Y:S02]  /*23f0*/  UISETP.NE.AND UP1, UPT, UR19, 0x8, UPT ;  /* 0x000000081300788c */ /* 0x000fe4000bf25270 */
[----:B------:R-:W-:Y:S02]  /*2400*/  USEL UR8, URZ, 0x1, UP0 ;  /* 0x000000013f087887 */ /* 0x000fe40008000000 */
[----:B------:R-:W-:-:S02]  /*2410*/  USEL UR18, UR18, URZ, UP0 ;  /* 0x0000003f12127287 */ /* 0x000fc40008000000 */
[----:B------:R-:W-:Y:S02]  /*2420*/  USEL UR19, UR19, URZ, UP1 ;  /* 0x0000003f13137287 */ /* 0x000fe40008800000 */
[----:B------:R-:W-:Y:S01]  /*2430*/  LOP3.LUT R9, R9, UR8, RZ, 0x3c, !PT ;  /* 0x0000000809097c12 */ /* 0x000fe2000f8e3cff */
[----:B------:R-:W-:Y:S01]  /*2440*/  UMOV UR8, 0x1 ;  /* 0x0000000100087882 */ /* 0x000fe20000000000 */
[----:B------:R-:W-:Y:S08]  /*2450*/  @P0 BRA `(.L_x_28) ;  /* 0xfffffff800180947 */ /* 0x000ff0000383ffff */
.L_x_20:
[----:B------:R-:W-:Y:S01]  /*2460*/  UISETP.NE.AND UP0, UPT, UR6, URZ, UPT ;  /* 0x0000003f0600728c */ /* 0x000fe2000bf05270 */
[----:B01----:R-:W0:Y:S03]  /*2470*/  LDC R6, c[0x0][0x28c] ;  /* 0x0000a300ff067b82 */ /* 0x003e260000000800 */
[----:B------:R-:W-:-:S06]  /*2480*/  USEL UR6, URZ, 0x1, !UP0 ;  /* 0x000000013f067887 */ /* 0x000fcc000c000000 */
[----:B------:R-:W-:Y:S02]  /*2490*/  ISETP.NE.AND P0, PT, RZ, UR6, PT ;  /* 0x00000006ff007c0c */ /* 0x000fe4000bf05270 */
[----:B0-----:R-:W-:-:S11]  /*24a0*/  ISETP.GE.AND P1, PT, R6, 0x1, PT ;  /* 0x000000010600780c */ /* 0x001fd60003f26270 */
[----:B------:R-:W-:Y:S05]  /*24b0*/  @!P0 BRA `(.L_x_29) ;  /* 0x0000000000c48947 */ /* 0x000fea0003800000 */
[----:B------:R-:W-:Y:S02]  /*24c0*/  WARPGROUP.DEPBAR.LE gsb0, 0x0 ;  /* 0x00008000000079c5 */ /* 0x000fe40000010000 */
[----:B------:R-:W-:Y:S01]  /*24d0*/  FADD R109, R24, R109 ;  /* 0x0000006d186d7221 */ /* 0x000fe20000000000 */
        /* <DEDUP_REMOVED lines=46> */
[----:B------:R-:W-:-:S07]  /*27c0*/  FADD R12, R12, R71 ;  /* 0x000000470c0c7221 */ /* 0x000fce0000000000 */
.L_x_29:
[----:B------:R-:W-:Y:S02]  /*27d0*/  WARPGROUP.DEPBAR.LE gsb0, 0x0 ;  /* 0x00008000000079c5 */ /* 0x000fe40000010000 */
[----:B------:R-:W-:Y:S05]  /*27e0*/  @!P1 BRA `(.L_x_30) ;  /* 0x0000000000389947 */ /* 0x000fea0003800000 */
[----:B------:R-:W-:-:S13]  /*27f0*/  ISETP.NE.AND P0, PT, R110, 0x3, PT ;  /* 0x000000036e00780c */ /* 0x000fda0003f05270 */
[----:B------:R-:W-:Y:S05]  /*2800*/  @!P0 BRA `(.L_x_31) ;  /* 0x0000000000048947 */ /* 0x000fea0003800000 */
[----:B------:R-:W-:Y:S01]  /*2810*/  BPT.TRAP 0x1 ;  /* 0x000000040000795c */ /* 0x000fe20000300000 */
.L_x_31:
[----:B------:R-:W-:Y:S01]  /*2820*/  UISETP.LT.AND UP0, UPT, UR9, 0x1, UPT ;  /* 0x000000010900788c */ /* 0x000fe2000bf01270 */
[----:B------:R-:W-:-:S03]  /*2830*/  ISETP.GT.U32.AND P0, PT, R4, 0x1, PT ;  /* 0x000000010400780c */ /* 0x000fc60003f04070 */
[----:B------:R-:W-:-:S04]  /*2840*/  USEL UR6, UR9, 0x1, UP0 ;  /* 0x0000000109067887 */ /* 0x000fc80008000000 */
[----:B------:R-:W-:-:S04]  /*2850*/  UIADD3 UR6, UR5, UR9, -UR6 ;  /* 0x0000000905067290 */ /* 0x000fc8000fffe806 */
[----:B------:R-:W-:-:S04]  /*2860*/  USHF.L.U32 UR6, UR6, 0x3, URZ ;  /* 0x0000000306067899 */ /* 0x000fc8000800063f */
[----:B------:R-:W-:-:S04]  /*2870*/  ULOP3.LUT UR6, UR6, 0x38, URZ, 0xc0, !UPT ;  /* 0x0000003806067892 */ /* 0x000fc8000f8ec03f */
[----:B------:R-:W-:-:S04]  /*2880*/  UIADD3 UR6, UR10, 0x40, UR6 ;  /* 0x000000400a067890 */ /* 0x000fc8000fffe006 */
[----:B------:R-:W-:-:S09]  /*2890*/  UPRMT UR6, URZ, 0x654, UR6 ;  /* 0x000006543f067896 */ /* 0x000fd20008000006 */
[----:B------:R-:W-:Y:S01]  /*28a0*/  SYNCS.ARRIVE.TRANS64.RED.A1T0 RZ, [UR6], RZ ;  /* 0x000000ffffff79a7 */ /* 0x000fe20008100406 */
[----:B------:R-:W-:Y:S05]  /*28b0*/  @P0 BRA `(.L_x_30) ;  /* 0x0000000000040947 */ /* 0x000fea0003800000 */
[----:B------:R-:W-:Y:S01]  /*28c0*/  BPT.TRAP 0x1 ;  /* 0x000000040000795c */ /* 0x000fe20000300000 */
.L_x_30:
[----:B------:R-:W0:Y:S01]  /*28d0*/  LDC R24, c[0x0][0x288] ;  /* 0x0000a200ff187b82 */ /* 0x000e220000000800 */
[--C-:B------:R-:W-:Y:S01]  /*28e0*/  SHF.R.U32.HI R6, RZ, 0x2, R0.reuse ;  /* 0x00000002ff067819 */ /* 0x100fe20000011600 */
[----:B------:R-:W-:Y:S01]  /*28f0*/  IMAD R103, R103, 0x60, RZ ;  /* 0x0000006067677824 */ /* 0x000fe200078e02ff */
[----:B------:R-:W-:Y:S01]  /*2900*/  LOP3.LUT R8, R0, 0x60, RZ, 0xc0, !PT ;  /* 0x0000006000087812 */ /* 0x000fe200078ec0ff */
[----:B------:R-:W-:Y:S01]  /*2910*/  ULDC UR6, c[0x0][0x284] ;  /* 0x0000a10000067ab9 */ /* 0x000fe20000000800 */
[----:B------:R-:W-:Y:S01]  /*2920*/  SHF.R.U32.HI R9, RZ, 0x7, R0 ;  /* 0x00000007ff097819 */ /* 0x000fe20000011600 */
[----:B------:R-:W-:Y:S01]  /*2930*/  IMAD.WIDE R30, R102, 0x80, RZ ;  /* 0x00000080661e7825 */ /* 0x000fe200078e02ff */
[----:B------:R-:W-:Y:S02]  /*2940*/  LOP3.LUT R7, R6, 0x7, RZ, 0xc0, !PT ;  /* 0x0000000706077812 */ /* 0x000fe400078ec0ff */
[----:B------:R-:W-:Y:S01]  /*2950*/  SHF.R.U32.HI R8, RZ, 0x1, R8 ;  /* 0x00000001ff087819 */ /* 0x000fe20000011608 */
[----:B------:R-:W-:Y:S01]  /*2960*/  IMAD.MOV.U32 R28, RZ, RZ, -0x1 ;  /* 0xffffffffff1c7424 */ /* 0x000fe200078e00ff */
[----:B------:R-:W-:-:S02]  /*2970*/  LOP3.LUT R6, R9, 0x1, RZ, 0xc0, !PT ;  /* 0x0000000109067812 */ /* 0x000fc400078ec0ff */
[----:B------:R-:W-:Y:S02]  /*2980*/  IADD3 R25, RZ, -R8, -R7 ;  /* 0x80000008ff197210 */ /* 0x000fe40007ffe807 */
[----:B------:R-:W-:Y:S01]  /*2990*/  LOP3.LUT R9, R0, 0x3, RZ, 0xc0, !PT ;  /* 0x0000000300097812 */ /* 0x000fe200078ec0ff */
[C---:B------:R-:W-:Y:S02]  /*29a0*/  IMAD.SHL.U32 R26, R6.reuse, 0x40, RZ ;  /* 0x00000040061a7824 */ /* 0x040fe400078e00ff */
[----:B------:R-:W-:Y:S02]  /*29b0*/  IMAD R25, R6, -0x40, R25 ;  /* 0xffffffc006197824 */ /* 0x000fe400078e0219 */
[----:B------:R-:W-:Y:S01]  /*29c0*/  IMAD.SHL.U32 R6, R102, 0x80, RZ ;  /* 0x0000008066067824 */ /* 0x000fe200078e00ff */
[----:B------:R-:W-:Y:S02]  /*29d0*/  LOP3.LUT R7, R26, 0x40, R7, 0xe2, !PT ;  /* 0x000000401a077812 */ /* 0x000fe400078ee207 */
[----:B0-----:R-:W-:Y:S01]  /*29e0*/  ISETP.GE.AND P0, PT, R103, R24, PT ;  /* 0x000000186700720c */ /* 0x001fe20003f06270 */
[----:B------:R-:W-:Y:S01]  /*29f0*/  IMAD R26, R9, -0x2, R24 ;  /* 0xfffffffe091a7824 */ /* 0x000fe200078e0218 */
[----:B------:R-:W-:Y:S01]  /*2a00*/  IADD3 R34, -R6, UR6, R25 ;  /* 0x0000000606227c10 */ /* 0x000fe2000fffe119 */
[----:B------:R-:W-:Y:S01]  /*2a10*/  IMAD.SHL.U32 R24, R0, 0x2, RZ ;  /* 0x0000000200187824 */ /* 0x000fe200078e00ff */
[----:B------:R-:W-:Y:S01]  /*2a20*/  ISETP.GE.OR P0, PT, R6, UR6, P0 ;  /* 0x0000000606007c0c */ /* 0x000fe20008706670 */
[----:B------:R-:W-:Y:S01]  /*2a30*/  IMAD.IADD R29, R26, 0x1, -R103 ;  /* 0x000000011a1d7824 */ /* 0x000fe200078e0a67 */
[----:B------:R-:W-:-:S02]  /*2a40*/  LOP3.LUT R35, R30, R7, R8, 0xfe, !PT ;  /* 0x000000071e237212 */ /* 0x000fc400078efe08 */
[----:B------:R-:W-:-:S09]  /*2a50*/  LOP3.LUT R24, R103, 0x6, R24, 0xf8, !PT ;  /* 0x0000000667187812 */ /* 0x000fd200078ef818 */
[----:B------:R-:W-:Y:S05]  /*2a60*/  @P0 BRA `(.L_x_32) ;  /* 0x0000003400800947 */ /* 0x000fea0003800000 */
[----:B------:R-:W0:Y:S01]  /*2a70*/  LDC.64 R32, c[0x0][0x5c8] ;  /* 0x00017200ff207b82 */ /* 0x000e220000000a00 */
[----:B------:R-:W-:Y:S01]  /*2a80*/  SHF.R.S32.HI R26, RZ, 0x1f, R97 ;  /* 0x0000001fff1a7819 */ /* 0x000fe20000011461 */
[----:B------:R-:W-:Y:S01]  /*2a90*/  ULDC.64 UR6, c[0x0][0x5d0] ;  /* 0x0001740000067ab9 */ /* 0x000fe20000000a00 */
[----:B------:R-:W-:Y:S01]  /*2aa0*/  SHF.R.S32.HI R25, RZ, 0x1f, R24 ;  /* 0x0000001fff197819 */ /* 0x000fe20000011418 */
[----:B------:R-:W-:Y:S02]  /*2ab0*/  BSSY B0, `(.L_x_32) ;  /* 0x000035b000007945 */ /* 0x000fe40003800000 */
[----:B------:R-:W-:-:S04]  /*2ac0*/  IMAD R6, R26, UR6, RZ ;  /* 0x000000061a067c24 */ /* 0x000fc8000f8e02ff */
[C---:B------:R-:W-:Y:S02]  /*2ad0*/  IMAD R9, R97.reuse, UR7, R6 ;  /* 0x0000000761097c24 */ /* 0x040fe4000f8e0206 */
[----:B------:R-:W-:Y:S01]  /*2ae0*/  IMAD.WIDE.U32 R6, R97, UR6, R24 ;  /* 0x0000000661067c25 */ /* 0x000fe2000f8e0018 */
[----:B------:R-:W-:-:S03]  /*2af0*/  ULDC.64 UR6, c[0x0][0x5c0] ;  /* 0x0001700000067ab9 */ /* 0x000fc60000000a00 */
[----:B------:R-:W-:Y:S02]  /*2b00*/  IMAD.IADD R7, R7, 0x1, R9 ;  /* 0x0000000107077824 */ /* 0x000fe400078e0209 */
[----:B0-----:R-:W-:-:S04]  /*2b10*/  IMAD R8, R31, R32, RZ ;  /* 0x000000201f087224 */ /* 0x001fc800078e02ff */
[C---:B------:R-:W-:Y:S02]  /*2b20*/  IMAD R27, R35.reuse, R33, R8 ;  /* 0x00000021231b7224 */ /* 0x040fe400078e0208 */
[----:B------:R-:W-:-:S04]  /*2b30*/  IMAD.WIDE.U32 R8, R35, R32, R6 ;  /* 0x0000002023087225 */ /* 0x000fc800078e0006 */
[----:B------:R-:W-:Y:S01]  /*2b40*/  IMAD.IADD R9, R9, 0x1, R27 ;  /* 0x0000000109097824 */ /* 0x000fe200078e021b */
[----:B------:R-:W-:Y:S02]  /*2b50*/  LEA R6, P0, R32, R8, 0x3 ;  /* 0x0000000820067211 */ /* 0x000fe400078018ff */
[----:B------:R-:W-:Y:S02]  /*2b60*/  IADD3 R8, P1, R8, UR6, RZ ;  /* 0x0000000608087c10 */ /* 0x000fe4000ff3e0ff */
[----:B------:R-:W-:Y:S02]  /*2b70*/  LEA.HI.X R7, R32, R9, R33, 0x3, P0 ;  /* 0x0000000920077211 */ /* 0x000fe400000f1c21 */
[----:B----45:R-:W-:Y:S02]  /*2b80*/  FSETP.NEU.AND P0, PT, R10, RZ, PT ;  /* 0x000000ff0a00720b */ /* 0x030fe40003f0d000 */
[----:B------:R-:W-:Y:S02]  /*2b90*/  IADD3 R6, P3, R6, UR6, RZ ;  /* 0x0000000606067c10 */ /* 0x000fe4000ff7e0ff */
[----:B------:R-:W-:-:S02]  /*2ba0*/  IADD3.X R9, R9, UR7, RZ, P1, !PT ;  /* 0x0000000709097c10 */ /* 0x000fc40008ffe4ff */
[----:B------:R-:W-:-:S07]  /*2bb0*/  IADD3.X R7, R7, UR7, RZ, P3, !PT ;  /* 0x0000000707077c10 */ /* 0x000fce0009ffe4ff */
[----:B------:R-:W-:Y:S05]  /*2bc0*/  @!P0 BRA `(.L_x_33) ;  /* 0x00000028001c8947 */ /* 0x000fea0003800000 */
[----:B------:R-:W-:Y:S01]  /*2bd0*/  ULDC.64 UR6, c[0x0][0x5b8] ;  /* 0x00016e0000067ab9 */ /* 0x000fe20000000a00 */
[----:B------:R-:W-:Y:S01]  /*2be0*/  ISETP.GE.AND P0, PT, R34, 0x1, PT ;  /* 0x000000012200780c */ /* 0x000fe20003f06270 */
[----:B------:R-:W-:Y:S01]  /*2bf0*/  IMAD R32, R26, UR6, RZ ;  /* 0x000000061a207c24 */ /* 0x000fe2000f8e02ff */
[----:B------:R-:W-:Y:S01]  /*2c00*/  ULDC.64 UR10, c[0x0][0x5a8] ;  /* 0x00016a00000a7ab9 */ /* 0x000fe20000000a00 */
[----:B------:R-:W-:Y:S01]  /*2c10*/  IMAD.WIDE.U32 R26, R97, UR6, R24 ;  /* 0x00000006611a7c25 */ /* 0x000fe2000f8e0018 */
[----:B------:R-:W-:Y:S01]  /*2c20*/  ISETP.LT.OR P4, PT, R29, 0x1, !P0 ;  /* 0x000000011d00780c */ /* 0x000fe20004781670 */
[----:B------:R-:W-:Y:S02]  /*2c30*/  BSSY B1, `(.L_x_34) ;  /* 0x000000c000017945 */ /* 0x000fe40003800000 */
[----:B------:R-:W-:Y:S01]  /*2c40*/  IMAD R97, R97, UR7, R32 ;  /* 0x0000000761617c24 */ /* 0x000fe2000f8e0220 */
[----:B------:R-:W-:Y:S02]  /*2c50*/  ULDC.64 UR6, c[0x0][0x5b0] ;  /* 0x00016c0000067ab9 */ /* 0x000fe40000000a00 */
[----:B------:R-:W-:-:S02]  /*2c60*/  IMAD R32, R31, UR6, RZ ;  /* 0x000000061f207c24 */ /* 0x000fc4000f8e02ff */
[----:B------:R-:W-:Y:S02]  /*2c70*/  IMAD.IADD R27, R27, 0x1, R97 ;  /* 0x000000011b1b7824 */ /* 0x000fe400078e0261 */
[C-C-:B------:R-:W-:Y:S01]  /*2c80*/  IMAD R33, R35.reuse, UR7, R32.reuse ;  /* 0x0000000723217c24 */ /* 0x140fe2000f8e0220 */
[----:B------:R-:W-:Y:S01]  /*2c90*/  PRMT R32, RZ, 0x7610, R32 ;  /* 0x00007610ff207816 */ /* 0x000fe20000000020 */
[----:B------:R-:W-:-:S03]  /*2ca0*/  IMAD.WIDE.U32 R24, R35, UR6, R26 ;  /* 0x0000000623187c25 */ /* 0x000fc6000f8e001a */
[----:B------:R-:W-:-:S04]  /*2cb0*/  IADD3 R24, P1, R24, UR10, RZ ;  /* 0x0000000a18187c10 */ /* 0x000fc8000ff3e0ff */
[----:B------:R-:W-:Y:S01]  /*2cc0*/  IADD3.X R25, R25, UR11, R33, P1, !PT ;  /* 0x0000000b19197c10 */ /* 0x000fe20008ffe421 */
[----:B------:R-:W-:Y:S08]  /*2cd0*/  @P4 BRA `(.L_x_35) ;  /* 0x0000000000044947 */ /* 0x000ff00003800000 */
[----:B------:R0:W5:Y:S02]  /*2ce0*/  LDG.E.U8 R32, desc[UR16][R24.64] ;  /* 0x0000001018207981 */ /* 0x000164000c1e1100 */
.L_x_35:
[----:B------:R-:W-:Y:S05]  /*2cf0*/  BSYNC B1 ;  /* 0x0000000000017941 */ /* 0x000fea0003800000 */
.L_x_34:
[----:B-----5:R-:W-:Y:S01]  /*2d00*/  LOP3.LUT R32, R32, 0xff, RZ, 0xc0, !PT ;  /* 0x000000ff20207812 */ /* 0x020fe200078ec0ff */
[----:B------:R-:W-:Y:S01]  /*2d10*/  BSSY B1, `(.L_x_36) ;  /* 0x000000b000017945 */ /* 0x000fe20003800000 */
[----:B------:R-:W-:Y:S02]  /*2d20*/  ISETP.LT.OR P3, PT, R29, 0x2, !P0 ;  /* 0x000000021d00780c */ /* 0x000fe40004761670 */
[----:B------:R-:W-:-:S05]  /*2d30*/  F2FP.F16.E4M3.UNPACK_B R32, R32 ;  /* 0x00000020ff20723e */ /* 0x000fca00020006ff */
[----:B------:R-:W-:-:S05]  /*2d40*/  HADD2.F32 R33, -RZ, R32.H0_H0 ;  /* 0x20000020ff217230 */ /* 0x000fca0000004100 */
[----:B------:R-:W-:-:S04]  /*2d50*/  FMUL R32, R33, R10 ;  /* 0x0000000a21207220 */ /* 0x000fc80000400000 */
[----:B--2---:R-:W-:-:S05]  /*2d60*/  FFMA R32, R109, R5, R32 ;  /* 0x000000056d207223 */ /* 0x004fca0000000020 */
[----:B------:R-:W-:Y:S02]  /*2d70*/  F2FP.SATFINITE.E4M3.F32.PACK_AB_MERGE_C R33, RZ, R32, RZ ;  /* 0x00000020ff21723e */ /* 0x000fe400048070ff */
[----:B------:R-:W-:-:S03]  /*2d80*/  PRMT R32, RZ, 0x7610, R32 ;  /* 0x00007610ff207816 */ /* 0x000fc60000000020 */
[----:B------:R1:W-:Y:S01]  /*2d90*/  @!P4 STG.E.U8 desc[UR16][R8.64], R33 ;  /* 0x000000210800c986 */ /* 0x0003e2000c101110 */
[----:B------:R-:W-:Y:S05]  /*2da0*/  @P3 BRA `(.L_x_37) ;  /* 0x0000000000043947 */ /* 0x000fea0003800000 */
[----:B------:R2:W5:Y:S02]  /*2db0*/  LDG.E.U8 R32, desc[UR16][R24.64+0x1] ;  /* 0x0000011018207981 */ /* 0x000564000c1e1100 */
.L_x_37:
[----:B------:R-:W-:Y:S05]  /*2dc0*/  BSYNC B1 ;  /* 0x0000000000017941 */ /* 0x000fea0003800000 */
.L_x_36:
[----:B-----5:R-:W-:Y:S01]  /*2dd0*/  LOP3.LUT R32, R32, 0xff, RZ, 0xc0, !PT ;  /* 0x000000ff20207812 */ /* 0x020fe200078ec0ff */
[----:B------:R-:W-:Y:S01]  /*2de0*/  BSSY B1, `(.L_x_38) ;  /* 0x0000013000017945 */ /* 0x000fe20003800000 */
[----:B------:R-:W-:Y:S02]  /*2df0*/  IADD3 R35, P1, R35, 0x8, RZ ;  /* 0x0000000823237810 */ /* 0x000fe40007f3e0ff */
[----:B------:R-:W-:-:S03]  /*2e00*/  F2FP.F16.E4M3.UNPACK_B R32, R32 ;  /* 0x00000020ff20723e */ /* 0x000fc600020006ff */
[----:B------:R-:W-:Y:S01]  /*2e10*/  IMAD.X R30, RZ, RZ, R31, P1 ;  /* 0x000000ffff1e7224 */ /* 0x000fe200008e061f */
[----:B------:R-:W-:Y:S01]  /*2e20*/  ISETP.GE.AND P1, PT, R34, 0x9, PT ;  /* 0x000000092200780c */ /* 0x000fe20003f26270 */
[----:B-1----:R-:W-:Y:S02]  /*2e30*/  HADD2.F32 R33, -RZ, R32.H0_H0 ;  /* 0x20000020ff217230 */ /* 0x002fe40000004100 */
[----:B------:R-:W-:Y:S01]  /*2e40*/  IMAD R30, R30, UR6, RZ ;  /* 0x000000061e1e7c24 */ /* 0x000fe2000f8e02ff */
[----:B------:R-:W-:Y:S01]  /*2e50*/  ISETP.LT.OR P5, PT, R29, 0x1, !P1 ;  /* 0x000000011d00780c */ /* 0x000fe20004fa1670 */
[----:B------:R-:W-:-:S04]  /*2e60*/  IMAD.WIDE.U32 R26, R35, UR6, R26 ;  /* 0x00000006231a7c25 */ /* 0x000fc8000f8e001a */
[----:B------:R-:W-:Y:S01]  /*2e70*/  FMUL R33, R33, R10 ;  /* 0x0000000a21217220 */ /* 0x000fe20000400000 */
[----:B------:R-:W-:-:S03]  /*2e80*/  IMAD R35, R35, UR7, R30 ;  /* 0x0000000723237c24 */ /* 0x000fc6000f8e021e */
[----:B------:R-:W-:Y:S01]  /*2e90*/  FFMA R33, R108, R5, R33 ;  /* 0x000000056c217223 */ /* 0x000fe20000000021 */
[----:B------:R-:W-:Y:S02]  /*2ea0*/  IADD3 R26, P4, R26, UR10, RZ ;  /* 0x0000000a1a1a7c10 */ /* 0x000fe4000ff9e0ff */
[----:B------:R-:W-:Y:S02]  /*2eb0*/  PRMT R30, RZ, 0x7610, R30 ;  /* 0x00007610ff1e7816 */ /* 0x000fe4000000001e */
[----:B------:R-:W-:Y:S02]  /*2ec0*/  F2FP.SATFINITE.E4M3.F32.PACK_AB_MERGE_C R33, RZ, R33, RZ ;  /* 0x00000021ff21723e */ /* 0x000fe400048070ff */
[----:B------:R-:W-:-:S03]  /*2ed0*/  IADD3.X R27, R27, UR11, R35, P4, !PT ;  /* 0x0000000b1b1b7c10 */ /* 0x000fc6000a7fe423 */
[----:B------:R1:W-:Y:S01]  /*2ee0*/  @!P3 STG.E.U8 desc[UR16][R8.64+0x1], R33 ;  /* 0x000001210800b986 */ /* 0x0003e2000c101110 */
[----:B------:R-:W-:Y:S05]  /*2ef0*/  @P5 BRA `(.L_x_39) ;  /* 0x0000000000045947 */ /* 0x000fea0003800000 */
[----:B------:R3:W5:Y:S02]  /*2f00*/  LDG.E.U8 R30, desc[UR16][R26.64] ;  /* 0x000000101a1e7981 */ /* 0x000764000c1e1100 */
.L_x_39:
[----:B------:R-:W-:Y:S05]  /*2f10*/  BSYNC B1 ;  /* 0x0000000000017941 */ /* 0x000fea0003800000 */
.L_x_38:
[----:B-----5:R-:W-:Y:S01]  /*2f20*/  LOP3.LUT R30, R30, 0xff, RZ, 0xc0, !PT ;  /* 0x000000ff1e1e7812 */ /* 0x020fe200078ec0ff */
[----:B------:R-:W-:Y:S01]  /*2f30*/  BSSY B1, `(.L_x_40) ;  /* 0x000000b000017945 */ /* 0x000fe20003800000 */
[----:B------:R-:W-:Y:S02]  /*2f40*/  ISETP.LT.OR P3, PT, R29, 0x2, !P1 ;  /* 0x000000021d00780c */ /* 0x000fe40004f61670 */
[----:B------:R-:W-:-:S05]  /*2f50*/  F2FP.F16.E4M3.UNPACK_B R30, R30 ;  /* 0x0000001eff1e723e */ /* 0x000fca00020006ff */
[----:B------:R-:W-:-:S05]  /*2f60*/  HADD2.F32 R31, -RZ, R30.H0_H0 ;  /* 0x2000001eff1f7230 */ /* 0x000fca0000004100 */
[----:B------:R-:W-:-:S04]  /*2f70*/  FMUL R30, R31, R10 ;  /* 0x0000000a1f1e7220 */ /* 0x000fc80000400000 */
[----:B------:R-:W-:-:S05]  /*2f80*/  FFMA R30, R107, R5, R30 ;  /* 0x000000056b1e7223 */ /* 0x000fca000000001e */
[----:B------:R-:W-:Y:S02]  /*2f90*/  F2FP.SATFINITE.E4M3.F32.PACK_AB_MERGE_C R31, RZ, R30, RZ ;  /* 0x0000001eff1f723e */ /* 0x000fe400048070ff */
[----:B------:R-:W-:-:S03]  /*2fa0*/  PRMT R30, RZ, 0x7610, R30 ;  /* 0x00007610ff1e7816 */ /* 0x000fc6000000001e */
[----:B------:R4:W-:Y:S01]  /*2fb0*/  @!P5 STG.E.U8 desc[UR16][R6.64], R31 ;  /* 0x0000001f0600d986 */ /* 0x0009e2000c101110 */
[----:B------:R-:W-:Y:S05]  /*2fc0*/  @P3 BRA `(.L_x_41) ;  /* 0x0000000000043947 */ /* 0x000fea0003800000 */
[----:B------:R0:W5:Y:S02]  /*2fd0*/  LDG.E.U8 R30, desc[UR16][R26.64+0x1] ;  /* 0x000001101a1e7981 */ /* 0x000164000c1e1100 */
.L_x_41:
[----:B------:R-:W-:Y:S05]  /*2fe0*/  BSYNC B1 ;  /* 0x0000000000017941 */ /* 0x000fea0003800000 */
.L_x_40:
[----:B-----5:R-:W-:Y:S01]  /*2ff0*/  LOP3.LUT R30, R30, 0xff, RZ, 0xc0, !PT ;  /* 0x000000ff1e1e7812 */ /* 0x020fe200078ec0ff */
[----:B------:R-:W-:Y:S01]  /*3000*/  BSSY B1, `(.L_x_42) ;  /* 0x000000b000017945 */ /* 0x000fe20003800000 */
[----:B------:R-:W-:Y:S02]  /*3010*/  ISETP.LT.OR P4, PT, R29, 0x9, !P0 ;  /* 0x000000091d00780c */ /* 0x000fe40004781670 */
[----:B------:R-:W-:-:S05]  /*3020*/  F2FP.F16.E4M3.UNPACK_B R30, R30 ;  /* 0x0000001eff1e723e */ /* 0x000fca00020006ff */
[----:B----4-:R-:W-:Y:S01]  /*3030*/  HADD2.F32 R31, -RZ, R30.H0_H0 ;  /* 0x2000001eff1f7230 */ /* 0x010fe20000004100 */
[----:B------:R-:W-:-:S04]  /*3040*/  PRMT R30, RZ, 0x7610, R30 ;  /* 0x00007610ff1e7816 */ /* 0x000fc8000000001e */
[----:B------:R-:W-:-:S04]  /*3050*/  FMUL R31, R31, R10 ;  /* 0x0000000a1f1f7220 */ /* 0x000fc80000400000 */
[----:B------:R-:W-:-:S05]  /*3060*/  FFMA R31, R106, R5, R31 ;  /* 0x000000056a1f7223 */ /* 0x000fca000000001f */
[----:B------:R-:W-:-:S05]  /*3070*/  F2FP.SATFINITE.E4M3.F32.PACK_AB_MERGE_C R31, RZ, R31, RZ ;  /* 0x0000001fff1f723e */ /* 0x000fca00048070ff */
[----:B------:R4:W-:Y:S01]  /*3080*/  @!P3 STG.E.U8 desc[UR16][R6.64+0x1], R31 ;  /* 0x0000011f0600b986 */ /* 0x0009e2000c101110 */
[----:B------:R-:W-:Y:S05]  /*3090*/  @P4 BRA `(.L_x_43) ;  /* 0x0000000000044947 */ /* 0x000fea0003800000 */
[----:B------:R0:W5:Y:S02]  /*30a0*/  LDG.E.U8 R30, desc[UR16][R24.64+0x8] ;  /* 0x00000810181e7981 */ /* 0x000164000c1e1100 */
.L_x_43:
[----:B------:R-:W-:Y:S05]  /*30b0*/  BSYNC B1 ;  /* 0x0000000000017941 */ /* 0x000fea0003800000 */
.L_x_42:
[----:B-----5:R-:W-:Y:S01]  /*30c0*/  LOP3.LUT R30, R30, 0xff, RZ, 0xc0, !PT ;  /* 0x000000ff1e1e7812 */ /* 0x020fe200078ec0ff */
[----:B------:R-:W-:Y:S01]  /*30d0*/  BSSY B1, `(.L_x_44) ;  /* 0x000000b000017945 */ /* 0x000fe20003800000 */
[----:B------:R-:W-:Y:S02]  /*30e0*/  ISETP.LT.OR P3, PT, R29, 0xa, !P0 ;  /* 0x0000000a1d00780c */ /* 0x000fe40004761670 */
[----:B------:R-:W-:-:S05]  /*30f0*/  F2FP.F16.E4M3.UNPACK_B R30, R30 ;  /* 0x0000001eff1e723e */ /* 0x000fca00020006ff */
[----:B----4-:R-:W-:-:S05]  /*3100*/  HADD2.F32 R31, -RZ, R30.H0_H0 ;  /* 0x2000001eff1f7230 */ /* 0x010fca0000004100 */
[----:B------:R-:W-:-:S04]  /*3110*/  FMUL R30, R31, R10 ;  /* 0x0000000a1f1e7220 */ /* 0x000fc80000400000 */
[----:B------:R-:W-:-:S05]  /*3120*/  FFMA R30, R105, R5, R30 ;  /* 0x00000005691e7223 */ /* 0x000fca000000001e */
[----:B------:R-:W-:Y:S02]  /*3130*/  F2FP.SATFINITE.E4M3.F32.PACK_AB_MERGE_C R31, RZ, R30, RZ ;  /* 0x0000001eff1f723e */ /* 0x000fe400048070ff */
[----:B------:R-:W-:-:S03]  /*3140*/  PRMT R30, RZ, 0x7610, R30 ;  /* 0x00007610ff1e7816 */ /* 0x000fc6000000001e */
[----:B------:R4:W-:Y:S01]  /*3150*/  @!P4 STG.E.U8 desc[UR16][R8.64+0x8], R31 ;  /* 0x0000081f0800c986 */ /* 0x0009e2000c101110 */
[----:B------:R-:W-:Y:S05]  /*3160*/  @P3 BRA `(.L_x_45) ;  /* 0x0000000000043947 */ /* 0x000fea0003800000 */
[----:B------:R0:W5:Y:S02]  /*3170*/  LDG.E.U8 R30, desc[UR16][R24.64+0x9] ;  /* 0x00000910181e7981 */ /* 0x000164000c1e1100 */
.L_x_45:
[----:B------:R-:W-:Y:S05]  /*3180*/  BSYNC B1 ;  /* 0x0000000000017941 */ /* 0x000fea0003800000 */
.L_x_44:
        /* <DEDUP_REMOVED lines=12> */
.L_x_47:
[----:B------:R-:W-:Y:S05]  /*3250*/  BSYNC B1 ;  /* 0x0000000000017941 */ /* 0x000fea0003800000 */
.L_x_46:
        /* <DEDUP_REMOVED lines=12> */
.L_x_49:
[----:B------:R-:W-:Y:S05]  /*3320*/  BSYNC B1 ;  /* 0x0000000000017941 */ /* 0x000fea0003800000 */
.L_x_48:
        /* <DEDUP_REMOVED lines=12> */
.L_x_51:
[----:B------:R-:W-:Y:S05]  /*33f0*/  BSYNC B1 ;  /* 0x0000000000017941 */ /* 0x000fea0003800000 */
.L_x_50:
        /* <DEDUP_REMOVED lines=12> */
.L_x_53:
[----:B------:R-:W-:Y:S05]  /*34c0*/  BSYNC B1 ;  /* 0x0000000000017941 */ /* 0x000fea0003800000 */
.L_x_52:
        /* <DEDUP_REMOVED lines=12> */
.L_x_55:
[----:B------:R-:W-:Y:S05]  /*3590*/  BSYNC B1 ;  /* 0x0000000000017941 */ /* 0x000fea0003800000 */
.L_x_54:
        /* <DEDUP_REMOVED lines=12> */
.L_x_57:
[----:B------:R-:W-:Y:S05]  /*3660*/  BSYNC B1 ;  /* 0x0000000000017941 */ /* 0x000fea0003800000 */
.L_x_56:
        /* <DEDUP_REMOVED lines=12> */
.L_x_59:
[----:B------:R-:W-:Y:S05]  /*3730*/  BSYNC B1 ;  /* 0x0000000000017941 */ /* 0x000fea0003800000 */
.L_x_58:
        /* <DEDUP_REMOVED lines=12> */
.L_x_61:
[----:B------:R-:W-:Y:S05]  /*3800*/  BSYNC B1 ;  /* 0x0000000000017941 */ /* 0x000fea0003800000 */
.L_x_60:
        /* <DEDUP_REMOVED lines=12> */
.L_x_63:
[----:B------:R-:W-:Y:S05]  /*38d0*/  BSYNC B1 ;  /* 0x0000000000017941 */ /* 0x000fea0003800000 */
.L_x_62:
        /* <DEDUP_REMOVED lines=12> */
.L_x_65:
[----:B------:R-:W-:Y:S05]  /*39a0*/  BSYNC B1 ;  /* 0x0000000000017941 */ /* 0x000fea0003800000 */
.L_x_64:
        /* <DEDUP_REMOVED lines=12> */
.L_x_67:
[----:B------:R-:W-:Y:S05]  /*3a70*/  BSYNC B1 ;  /* 0x0000000000017941 */ /* 0x000fea0003800000 */
.L_x_66:
        /* <DEDUP_REMOVED lines=12> */
.L_x_69:
[----:B------:R-:W-:Y:S05]  /*3b40*/  BSYNC B1 ;  /* 0x0000000000017941 */ /* 0x000fea0003800000 */
.L_x_68:
        /* <DEDUP_REMOVED lines=12> */
.L_x_71:
[----:B------:R-:W-:Y:S05]  /*3c10*/  BSYNC B1 ;  /* 0x0000000000017941 */ /* 0x000fea0003800000 */
.L_x_70:
        /* <DEDUP_REMOVED lines=12> */
.L_x_73:
[----:B------:R-:W-:Y:S05]  /*3ce0*/  BSYNC B1 ;  /* 0x0000000000017941 */ /* 0x000fea0003800000 */
.L_x_72:
        /* <DEDUP_REMOVED lines=12> */
.L_x_75:
[----:B------:R-:W-:Y:S05]  /*3db0*/  BSYNC B1 ;  /* 0x0000000000017941 */ /* 0x000fea0003800000 */
.L_x_74:
        /* <DEDUP_REMOVED lines=12> */
.L_x_77:
[----:B------:R-:W-:Y:S05]  /*3e80*/  BSYNC B1 ;  /* 0x0000000000017941 */ /* 0x000fea0003800000 */
.L_x_76:
        /* <DEDUP_REMOVED lines=12> */
.L_x_79:
[----:B------:R-:W-:Y:S05]  /*3f50*/  BSYNC B1 ;  /* 0x0000000000017941 */ /* 0x000fea0003800000 */
.L_x_78:
        /* <DEDUP_REMOVED lines=12> */
.L_x_81:
[----:B------:R-:W-:Y:S05]  /*4020*/  BSYNC B1 ;  /* 0x0000000000017941 */ /* 0x000fea0003800000 */
.L_x_80:
        /* <DEDUP_REMOVED lines=12> */
.L_x_83:
[----:B------:R-:W-:Y:S05]  /*40f0*/  BSYNC B1 ;  /* 0x0000000000017941 */ /* 0x000fea0003800000 */
.L_x_82:
        /* <DEDUP_REMOVED lines=12> */
.L_x_85:
[----:B------:R-:W-:Y:S05]  /*41c0*/  BSYNC B1 ;  /* 0x0000000000017941 */ /* 0x000fea0003800000 */
.L_x_84:
        /* <DEDUP_REMOVED lines=12> */
.L_x_87:
[----:B------:R-:W-:Y:S05]  /*4290*/  BSYNC B1 ;  /* 0x0000000000017941 */ /* 0x000fea0003800000 */
.L_x_86:
        /* <DEDUP_REMOVED lines=12> */
.L_x_89:
[----:B------:R-:W-:Y:S05]  /*4360*/  BSYNC B1 ;  /* 0x0000000000017941 */ /* 0x000fea0003800000 */
.L_x_88:
        /* <DEDUP_REMOVED lines=12> */
.L_x_91:
[----:B------:R-:W-:Y:S05]  /*4430*/  BSYNC B1 ;  /* 0x0000000000017941 */ /* 0x000fea0003800000 */
.L_x_90:
        /* <DEDUP_REMOVED lines=12> */
.L_x_93:
[----:B------:R-:W-:Y:S05]  /*4500*/  BSYNC B1 ;  /* 0x0000000000017941 */ /* 0x000fea0003800000 */
.L_x_92:
        /* <DEDUP_REMOVED lines=12> */
.L_x_95:
[----:B------:R-:W-:Y:S05]  /*45d0*/  BSYNC B1 ;  /* 0x0000000000017941 */ /* 0x000fea0003800000 */
.L_x_94:
        /* <DEDUP_REMOVED lines=12> */
.L_x_97:
[----:B------:R-:W-:Y:S05]  /*46a0*/  BSYNC B1 ;  /* 0x0000000000017941 */ /* 0x000fea0003800000 */
.L_x_96:
        /* <DEDUP_REMOVED lines=12> */
.L_x_99:
[----:B------:R-:W-:Y:S05]  /*4770*/  BSYNC B1 ;  /* 0x0000000000017941 */ /* 0x000fea0003800000 */
.L_x_98:
        /* <DEDUP_REMOVED lines=12> */
.L_x_101:
[----:B------:R-:W-:Y:S05]  /*4840*/  BSYNC B1 ;  /* 0x0000000000017941 */ /* 0x000fea0003800000 */
.L_x_100:
        /* <DEDUP_REMOVED lines=12> */
.L_x_103:
[----:B------:R-:W-:Y:S05]  /*4910*/  BSYNC B1 ;  /* 0x0000000000017941 */ /* 0x000fea0003800000 */
.L_x_102:
[----:B-----5:R-:W-:Y:S01]  /*4920*/  LOP3.LUT R30, R30, 0xff, RZ, 0xc0, !PT ;  /* 0x000000ff1e1e7812 */ /* 0x020fe200078ec0ff */
[----:B------:R-:W-:Y:S01]  /*4930*/  BSSY B1, `(.L_x_104) ;  /* 0x000000b000017945 */ /* 0x000fe20003800000 */
[----:B------:R-:W-:Y:S02]  /*4940*/  ISETP.LT.OR P3, PT, R29, 0x42, !P1 ;  /* 0x000000421d00780c */ /* 0x000fe40004f61670 */
[----:B------:R-:W-:-:S05]  /*4950*/  F2FP.F16.E4M3.UNPACK_B R30, R30 ;  /* 0x0000001eff1e723e */ /* 0x000fca00020006ff */
[----:B----4-:R-:W-:-:S05]  /*4960*/  HADD2.F32 R31, -RZ, R30.H0_H0 ;  /* 0x2000001eff1f7230 */ /* 0x010fca0000004100 */
[----:B------:R-:W-:-:S04]  /*4970*/  FMUL R30, R31, R10 ;  /* 0x0000000a1f1e7220 */ /* 0x000fc80000400000 */
[----:B------:R-:W-:Y:S01]  /*4980*/  FFMA R30, R23, R5, R30 ;  /* 0x00000005171e7223 */ /* 0x000fe2000000001e */
[----:B------:R-:W-:-:S04]  /*4990*/  PRMT R23, RZ, 0x7610, R23 ;  /* 0x00007610ff177816 */ /* 0x000fc80000000017 */
[----:B------:R-:W-:-:S05]  /*49a0*/  F2FP.SATFINITE.E4M3.F32.PACK_AB_MERGE_C R31, RZ, R30, RZ ;  /* 0x0000001eff1f723e */ /* 0x000fca00048070ff */
[----:B------:R4:W-:Y:S01]  /*49b0*/  @!P4 STG.E.U8 desc[UR16][R6.64+0x40], R31 ;  /* 0x0000401f0600c986 */ /* 0x0009e2000c101110 */
[----:B------:R-:W-:Y:S05]  /*49c0*/  @P3 BRA `(.L_x_105) ;  /* 0x0000000000043947 */ /* 0x000fea0003800000 */
[----:B------:R0:W5:Y:S02]  /*49d0*/  LDG.E.U8 R23, desc[UR16][R26.64+0x41] ;  /* 0x000041101a177981 */ /* 0x000164000c1e1100 */
.L_x_105:
[----:B------:R-:W-:Y:S05]  /*49e0*/  BSYNC B1 ;  /* 0x0000000000017941 */ /* 0x000fea0003800000 */
.L_x_104:
[----:B-----5:R-:W-:Y:S01]  /*49f0*/  LOP3.LUT R23, R23, 0xff, RZ, 0xc0, !PT ;  /* 0x000000ff17177812 */ /* 0x020fe200078ec0ff */
[----:B------:R-:W-:Y:S01]  /*4a00*/  BSSY B1, `(.L_x_106) ;  /* 0x000000b000017945 */ /* 0x000fe20003800000 */
[----:B------:R-:W-:Y:S02]  /*4a10*/  ISETP.LT.OR P4, PT, R29, 0x49, !P0 ;  /* 0x000000491d00780c */ /* 0x000fe40004781670 */
[----:B------:R-:W-:-:S05]  /*4a20*/  F2FP.F16.E4M3.UNPACK_B R23, R23 ;  /* 0x00000017ff17723e */ /* 0x000fca00020006ff */
[----:B------:R-:W-:-:S05]  /*4a30*/  HADD2.F32 R23, -RZ, R23.H0_H0 ;  /* 0x20000017ff177230 */ /* 0x000fca0000004100 */
[----:B------:R-:W-:-:S04]  /*4a40*/  FMUL R23, R23, R10 ;  /* 0x0000000a17177220 */ /* 0x000fc80000400000 */
[----:B------:R-:W-:-:S05]  /*4a50*/  FFMA R23, R72, R5, R23 ;  /* 0x0000000548177223 */ /* 0x000fca0000000017 */
[----:B----4-:R-:W-:Y:S02]  /*4a60*/  F2FP.SATFINITE.E4M3.F32.PACK_AB_MERGE_C R31, RZ, R23, RZ ;  /* 0x00000017ff1f723e */ /* 0x010fe400048070ff */
[----:B------:R-:W-:-:S03]  /*4a70*/  PRMT R23, RZ, 0x7610, R23 ;  /* 0x00007610ff177816 */ /* 0x000fc60000000017 */
[----:B------:R4:W-:Y:S01]  /*4a80*/  @!P3 STG.E.U8 desc[UR16][R6.64+0x41], R31 ;  /* 0x0000411f0600b986 */ /* 0x0009e2000c101110 */
[----:B------:R-:W-:Y:S05]  /*4a90*/  @P4 BRA `(.L_x_107) ;  /* 0x0000000000044947 */ /* 0x000fea0003800000 */
[----:B------:R0:W5:Y:S02]  /*4aa0*/  LDG.E.U8 R23, desc[UR16][R24.64+0x48] ;  /* 0x0000481018177981 */ /* 0x000164000c1e1100 */
.L_x_107:
[----:B------:R-:W-:Y:S05]  /*4ab0*/  BSYNC B1 ;  /* 0x0000000000017941 */ /* 0x000fea0003800000 */
.L_x_106:
[----:B-----5:R-:W-:Y:S01]  /*4ac0*/  LOP3.LUT R23, R23, 0xff, RZ, 0xc0, !PT ;  /* 0x000000ff17177812 */ /* 0x020fe200078ec0ff */
[----:B------:R-:W-:Y:S01]  /*4ad0*/  BSSY B1, `(.L_x_108) ;  /* 0x000000b000017945 */ /* 0x000fe20003800000 */
[----:B------:R-:W-:Y:S02]  /*4ae0*/  ISETP.LT.OR P3, PT, R29, 0x4a, !P0 ;  /* 0x0000004a1d00780c */ /* 0x000fe40004761670 */
[----:B------:R-:W-:-:S05]  /*4af0*/  F2FP.F16.E4M3.UNPACK_B R23, R23 ;  /* 0x00000017ff17723e */ /* 0x000fca00020006ff */
[----:B------:R-:W-:-:S05]  /*4b00*/  HADD2.F32 R23, -RZ, R23.H0_H0 ;  /* 0x20000017ff177230 */ /* 0x000fca0000004100 */
[----:B------:R-:W-:-:S04]  /*4b10*/  FMUL R30, R23, R10 ;  /* 0x0000000a171e7220 */ /* 0x000fc80000400000 */
[----:B------:R-:W-:Y:S01]  /*4b20*/  FFMA R30, R21, R5, R30 ;  /* 0x00000005151e7223 */ /* 0x000fe2000000001e */
[----:B------:R-:W-:-:S04]  /*4b30*/  PRMT R21, RZ, 0x7610, R21 ;  /* 0x00007610ff157816 */ /* 0x000fc80000000015 */
[----:B------:R-:W-:-:S05]  /*4b40*/  F2FP.SATFINITE.E4M3.F32.PACK_AB_MERGE_C R23, RZ, R30, RZ ;  /* 0x0000001eff17723e */ /* 0x000fca00048070ff */
[----:B------:R0:W-:Y:S01]  /*4b50*/  @!P4 STG.E.U8 desc[UR16][R8.64+0x48], R23 ;  /* 0x000048170800c986 */ /* 0x0001e2000c101110 */
[----:B------:R-:W-:Y:S05]  /*4b60*/  @P3 BRA `(.L_x_109) ;  /* 0x0000000000043947 */ /* 0x000fea0003800000 */
[----:B------:R0:W5:Y:S02]  /*4b70*/  LDG.E.U8 R21, desc[UR16][R24.64+0x49] ;  /* 0x0000491018157981 */ /* 0x000164000c1e1100 */
.L_x_109:
[----:B------:R-:W-:Y:S05]  /*4b80*/  BSYNC B1 ;  /* 0x0000000000017941 */ /* 0x000fea0003800000 */
.L_x_108:
[----:B-----5:R-:W-:Y:S01]  /*4b90*/  LOP3.LUT R21, R21, 0xff, RZ, 0xc0, !PT ;  /* 0x000000ff15157812 */ /* 0x020fe200078ec0ff */
[----:B------:R-:W-:Y:S01]  /*4ba0*/  BSSY B1, `(.L_x_110) ;  /* 0x000000b000017945 */ /* 0x000fe20003800000 */
[----:B------:R-:W-:Y:S02]  /*4bb0*/  ISETP.LT.OR P4, PT, R29, 0x49, !P1 ;  /* 0x000000491d00780c */ /* 0x000fe40004f81670 */
[----:B------:R-:W-:-:S05]  /*4bc0*/  F2FP.F16.E4M3.UNPACK_B R21, R21 ;  /* 0x00000015ff15723e */ /* 0x000fca00020006ff */
[----:B------:R-:W-:-:S05]  /*4bd0*/  HADD2.F32 R21, -RZ, R21.H0_H0 ;  /* 0x20000015ff157230 */ /* 0x000fca0000004100 */
[----:B------:R-:W-:-:S04]  /*4be0*/  FMUL R21, R21, R10 ;  /* 0x0000000a15157220 */ /* 0x000fc80000400000 */
[----:B------:R-:W-:-:S05]  /*4bf0*/  FFMA R21, R22, R5, R21 ;  /* 0x0000000516157223 */ /* 0x000fca0000000015 */
[----:B0-----:R-:W-:Y:S02]  /*4c00*/  F2FP.SATFINITE.E4M3.F32.PACK_AB_MERGE_C R23, RZ, R21, RZ ;  /* 0x00000015ff17723e */ /* 0x001fe400048070ff */
[----:B------:R-:W-:-:S03]  /*4c10*/  PRMT R21, RZ, 0x7610, R21 ;  /* 0x00007610ff157816 */ /* 0x000fc60000000015 */
[----:B------:R0:W-:Y:S01]  /*4c20*/  @!P3 STG.E.U8 desc[UR16][R8.64+0x49], R23 ;  /* 0x000049170800b986 */ /* 0x0001e2000c101110 */
[----:B------:R-:W-:Y:S05]  /*4c30*/  @P4 BRA `(.L_x_111) ;  /* 0x0000000000044947 */ /* 0x000fea0003800000 */
[----:B------:R0:W5:Y:S02]  /*4c40*/  LDG.E.U8 R21, desc[UR16][R26.64+0x48] ;  /* 0x000048101a157981 */ /* 0x000164000c1e1100 */
.L_x_111:
[----:B------:R-:W-:Y:S05]  /*4c50*/  BSYNC B1 ;  /* 0x0000000000017941 */ /* 0x000fea0003800000 */
.L_x_110:
        /* <DEDUP_REMOVED lines=12> */
.L_x_113:
[----:B------:R-:W-:Y:S05]  /*4d20*/  BSYNC B1 ;  /* 0x0000000000017941 */ /* 0x000fea0003800000 */
.L_x_112:
        /* <DEDUP_REMOVED lines=12> */
.L_x_115:
[----:B------:R-:W-:Y:S05]  /*4df0*/  BSYNC B1 ;  /* 0x0000000000017941 */ /* 0x000fea0003800000 */
.L_x_114:
        /* <DEDUP_REMOVED lines=12> */
.L_x_117:
[----:B------:R-:W-:Y:S05]  /*4ec0*/  BSYNC B1 ;  /* 0x0000000000017941 */ /* 0x000fea0003800000 */
.L_x_116:
        /* <DEDUP_REMOVED lines=12> */
.L_x_119:
[----:B------:R-:W-:Y:S05]  /*4f90*/  BSYNC B1 ;  /* 0x0000000000017941 */ /* 0x000fea0003800000 */
.L_x_118:
        /* <DEDUP_REMOVED lines=12> */
.L_x_121:
[----:B------:R-:W-:Y:S05]  /*5060*/  BSYNC B1 ;  /* 0x0000000000017941 */ /* 0x000fea0003800000 */
.L_x_120:
        /* <DEDUP_REMOVED lines=12> */
.L_x_123:
[----:B------:R-:W-:Y:S05]  /*5130*/  BSYNC B1 ;  /* 0x0000000000017941 */ /* 0x000fea0003800000 */
.L_x_122:
        /* <DEDUP_REMOVED lines=12> */
.L_x_125:
[----:B------:R-:W-:Y:S05]  /*5200*/  BSYNC B1 ;  /* 0x0000000000017941 */ /* 0x000fea0003800000 */
.L_x_124:
        /* <DEDUP_REMOVED lines=12> */
.L_x_127:
[----:B------:R-:W-:Y:S05]  /*52d0*/  BSYNC B1 ;  /* 0x0000000000017941 */ /* 0x000fea0003800000 */
.L_x_126:
[----:B-----5:R-:W-:Y:S01]  /*52e0*/  LOP3.LUT R13, R13, 0xff, RZ, 0xc0, !PT ;  /* 0x000000ff0d0d7812 */ /* 0x020fe200078ec0ff */
[----:B------:R-:W-:Y:S01]  /*52f0*/  BSSY B1, `(.L_x_128) ;  /* 0x000000b000017945 */ /* 0x000fe20003800000 */
[----:B------:R-:W-:Y:S02]  /*5300*/  ISETP.LT.OR P1, PT, R29, 0x5a, !P1 ;  /* 0x0000005a1d00780c */ /* 0x000fe40004f21670 */
[----:B------:R-:W-:-:S05]  /*5310*/  F2FP.F16.E4M3.UNPACK_B R13, R13 ;  /* 0x0000000dff0d723e */ /* 0x000fca00020006ff */
[----:B------:R-:W-:-:S05]  /*5320*/  HADD2.F32 R13, -RZ, R13.H0_H0 ;  /* 0x2000000dff0d7230 */ /* 0x000fca0000004100 */
[----:B01----:R-:W-:-:S04]  /*5330*/  FMUL R8, R13, R10 ;  /* 0x0000000a0d087220 */ /* 0x003fc80000400000 */
[----:B------:R-:W-:-:S05]  /*5340*/  FFMA R8, R11, R5, R8 ;  /* 0x000000050b087223 */ /* 0x000fca0000000008 */
[----:B------:R-:W-:Y:S02]  /*5350*/  F2FP.SATFINITE.E4M3.F32.PACK_AB_MERGE_C R9, RZ, R8, RZ ;  /* 0x00000008ff09723e */ /* 0x000fe400048070ff */
[----:B------:R-:W-:-:S03]  /*5360*/  PRMT R8, RZ, 0x7610, R8 ;  /* 0x00007610ff087816 */ /* 0x000fc60000000008 */
[----:B------:R0:W-:Y:S01]  /*5370*/  @!P3 STG.E.U8 desc[UR16][R6.64+0x58], R9 ;  /* 0x000058090600b986 */ /* 0x0001e2000c101110 */
[----:B------:R-:W-:Y:S05]  /*5380*/  @P1 BRA `(.L_x_129) ;  /* 0x0000000000041947 */ /* 0x000fea0003800000 */
[----:B------:R1:W5:Y:S02]  /*5390*/  LDG.E.U8 R8, desc[UR16][R26.64+0x59] ;  /* 0x000059101a087981 */ /* 0x000364000c1e1100 */
.L_x_129:
[----:B------:R-:W-:Y:S05]  /*53a0*/  BSYNC B1 ;  /* 0x0000000000017941 */ /* 0x000fea0003800000 */
.L_x_128:
[----:B------:R-:W-:Y:S05]  /*53b0*/  @P1 BRA `(.L_x_130) ;  /* 0x0000000c00281947 */ /* 0x000fea0003800000 */
[----:B-----5:R-:W-:-:S04]  /*53c0*/  LOP3.LUT R8, R8, 0xff, RZ, 0xc0, !PT ;  /* 0x000000ff08087812 */ /* 0x020fc800078ec0ff */
[----:B------:R-:W-:-:S05]  /*53d0*/  F2FP.F16.E4M3.UNPACK_B R8, R8 ;  /* 0x00000008ff08723e */ /* 0x000fca00020006ff */
[----:B0-----:R-:W-:-:S05]  /*53e0*/  HADD2.F32 R9, -RZ, R8.H0_H0 ;  /* 0x20000008ff097230 */ /* 0x001fca0000004100 */
[----:B------:R-:W-:-:S04]  /*53f0*/  FMUL R9, R9, R10 ;  /* 0x0000000a09097220 */ /* 0x000fc80000400000 */
[----:B------:R-:W-:-:S05]  /*5400*/  FFMA R9, R12, R5, R9 ;  /* 0x000000050c097223 */ /* 0x000fca0000000009 */
[----:B------:R-:W-:-:S05]  /*5410*/  F2FP.SATFINITE.E4M3.F32.PACK_AB_MERGE_C R9, RZ, R9, RZ ;  /* 0x00000009ff09723e */ /* 0x000fca00048070ff */
[----:B------:R0:W-:Y:S01]  /*5420*/  STG.E.U8 desc[UR16][R6.64+0x59], R9 ;  /* 0x0000590906007986 */ /* 0x0001e2000c101110 */
[----:B------:R-:W-:Y:S05]  /*5430*/  BRA `(.L_x_130) ;  /* 0x0000000c00087947 */ /* 0x000fea0003800000 */
.L_x_33:
[----:B------:R-:W-:Y:S01]  /*5440*/  ISETP.GE.AND P1, PT, R34, 0x1, PT ;  /* 0x000000012200780c */ /* 0x000fe20003f26270 */
[-C--:B--2---:R-:W-:Y:S01]  /*5450*/  FMUL R109, R109, R5.reuse ;  /* 0x000000056d6d7220 */ /* 0x084fe20000400000 */
[-C--:B------:R-:W-:Y:S01]  /*5460*/  FMUL R108, R108, R5.reuse ;  /* 0x000000056c6c7220 */ /* 0x080fe20000400000 */
[----:B------:R-:W-:Y:S01]  /*5470*/  ISETP.GE.AND P0, PT, R34, 0x9, PT ;  /* 0x000000092200780c */ /* 0x000fe20003f06270 */
[-C--:B------:R-:W-:Y:S01]  /*5480*/  FMUL R107, R107, R5.reuse ;  /* 0x000000056b6b7220 */ /* 0x080fe20000400000 */
[C---:B------:R-:W-:Y:S01]  /*5490*/  ISETP.LT.OR P4, PT, R29.reuse, 0x1, !P1 ;  /* 0x000000011d00780c */ /* 0x040fe20004f81670 */
[-C--:B------:R-:W-:Y:S01]  /*54a0*/  FMUL R106, R106, R5.reuse ;  /* 0x000000056a6a7220 */ /* 0x080fe20000400000 */
[----:B------:R-:W-:Y:S01]  /*54b0*/  ISETP.LT.OR P5, PT, R29, 0x2, !P1 ;  /* 0x000000021d00780c */ /* 0x000fe20004fa1670 */
[----:B------:R-:W-:Y:S01]  /*54c0*/  FMUL R105, R105, R5 ;  /* 0x0000000569697220 */ /* 0x000fe20000400000 */
[----:B------:R-:W-:Y:S01]  /*54d0*/  F2FP.SATFINITE.E4M3.F32.PACK_AB_MERGE_C R109, RZ, R109, RZ ;  /* 0x0000006dff6d723e */ /* 0x000fe200048070ff */
[-C--:B------:R-:W-:Y:S01]  /*54e0*/  FMUL R104, R104, R5.reuse ;  /* 0x0000000568687220 */ /* 0x080fe20000400000 */
[----:B------:R-:W-:Y:S01]  /*54f0*/  F2FP.SATFINITE.E4M3.F32.PACK_AB_MERGE_C R25, RZ, R108, RZ ;  /* 0x0000006cff19723e */ /* 0x000fe200048070ff */
[-C--:B------:R-:W-:Y:S01]  /*5500*/  FMUL R101, R101, R5.reuse ;  /* 0x0000000565657220 */ /* 0x080fe20000400000 */
[C---:B------:R-:W-:Y:S01]  /*5510*/  ISETP.LT.OR P3, PT, R29.reuse, 0x1, !P0 ;  /* 0x000000011d00780c */ /* 0x040fe20004761670 */
[-C--:B------:R-:W-:Y:S01]  /*5520*/  FMUL R100, R100, R5.reuse ;  /* 0x0000000564647220 */ /* 0x080fe20000400000 */
[----:B------:R-:W-:Y:S01]  /*5530*/  ISETP.LT.OR P6, PT, R29, 0xa, !P1 ;  /* 0x0000000a1d00780c */ /* 0x000fe20004fc1670 */
[----:B------:R-:W-:Y:S01]  /*5540*/  FMUL R99, R99, R5 ;  /* 0x0000000563637220 */ /* 0x000fe20000400000 */
[----:B------:R-:W-:Y:S01]  /*5550*/  F2FP.SATFINITE.E4M3.F32.PACK_AB_MERGE_C R107, RZ, R107, RZ ;  /* 0x0000006bff6b723e */ /* 0x000fe200048070ff */
[----:B------:R-:W-:Y:S01]  /*5560*/  @!P4 STG.E.U8 desc[UR16][R8.64], R109 ;  /* 0x0000006d0800c986 */ /* 0x000fe2000c101110 */
[C---:B------:R-:W-:Y:S01]  /*5570*/  ISETP.LT.OR P4, PT, R29.reuse, 0x2, !P0 ;  /* 0x000000021d00780c */ /* 0x040fe20004781670 */
[-C--:B------:R-:W-:Y:S01]  /*5580*/  FMUL R98, R98, R5.reuse ;  /* 0x0000000562627220 */ /* 0x080fe20000400000 */
[----:B------:R-:W-:Y:S01]  /*5590*/  F2FP.SATFINITE.E4M3.F32.PACK_AB_MERGE_C R27, RZ, R106, RZ ;  /* 0x0000006aff1b723e */ /* 0x000fe200048070ff */
[----:B------:R0:W-:Y:S01]  /*55a0*/  @!P5 STG.E.U8 desc[UR16][R8.64+0x1], R25 ;  /* 0x000001190800d986 */ /* 0x0001e2000c101110 */
[----:B------:R-:W-:Y:S01]  /*55b0*/  ISETP.LT.OR P5, PT, R29, 0x9, !P1 ;  /* 0x000000091d00780c */ /* 0x000fe20004fa1670 */
[----:B------:R-:W-:Y:S01]  /*55c0*/  FMUL R95, R95, R5 ;  /* 0x000000055f5f7220 */ /* 0x000fe20000400000 */
[----:B------:R-:W-:Y:S01]  /*55d0*/  F2FP.SATFINITE.E4M3.F32.PACK_AB_MERGE_C R105, RZ, R105, RZ ;  /* 0x00000069ff69723e */ /* 0x000fe200048070ff */
[----:B------:R-:W-:Y:S01]  /*55e0*/  @!P3 STG.E.U8 desc[UR16][R6.64], R107 ;  /* 0x0000006b0600b986 */ /* 0x000fe2000c101110 */
[----:B------:R-:W-:Y:S01]  /*55f0*/  ISETP.LT.OR P3, PT, R29, 0x9, !P0 ;  /* 0x000000091d00780c */ /* 0x000fe20004761670 */
[----:B------:R-:W-:Y:S01]  /*5600*/  FMUL R96, R96, R5 ;  /* 0x0000000560607220 */ /* 0x000fe20000400000 */
[----:B------:R-:W-:Y:S01]  /*5610*/  F2FP.SATFINITE.E4M3.F32.PACK_AB_MERGE_C R101, RZ, R101, RZ ;  /* 0x00000065ff65723e */ /* 0x000fe200048070ff */
[----:B------:R-:W-:Y:S01]  /*5620*/  FMUL R93, R93, R5 ;  /* 0x000000055d5d7220 */ /* 0x000fe20000400000 */
[----:B------:R-:W-:Y:S01]  /*5630*/  F2FP.SATFINITE.E4M3.F32.PACK_AB_MERGE_C R99, RZ, R99, RZ ;  /* 0x00000063ff63723e */ /* 0x000fe200048070ff */
[----:B------:R1:W-:Y:S01]  /*5640*/  @!P4 STG.E.U8 desc[UR16][R6.64+0x1], R27 ;  /* 0x0000011b0600c986 */ /* 0x0003e2000c101110 */
[C---:B------:R-:W-:Y:S01]  /*5650*/  ISETP.LT.OR P4, PT, R29.reuse, 0xa, !P0 ;  /* 0x0000000a1d00780c */ /* 0x040fe20004781670 */
[-C--:B------:R-:W-:Y:S01]  /*5660*/  FMUL R94, R94, R5.reuse ;  /* 0x000000055e5e7220 */ /* 0x080fe20000400000 */
[----:B0-----:R-:W-:Y:S01]  /*5670*/  F2FP.SATFINITE.E4M3.F32.PACK_AB_MERGE_C R25, RZ, R104, RZ ;  /* 0x00000068ff19723e */ /* 0x001fe200048070ff */
[----:B------:R-:W-:Y:S01]  /*5680*/  @!P5 STG.E.U8 desc[UR16][R8.64+0x8], R105 ;  /* 0x000008690800d986 */ /* 0x000fe2000c101110 */
[----:B------:R-:W-:Y:S01]  /*5690*/  ISETP.LT.OR P5, PT, R29, 0x11, !P1 ;  /* 0x000000111d00780c */ /* 0x000fe20004fa1670 */
[----:B------:R-:W-:Y:S01]  /*56a0*/  FMUL R91, R91, R5 ;  /* 0x000000055b5b7220 */ /* 0x000fe20000400000 */
[----:B------:R-:W-:Y:S01]  /*56b0*/  F2FP.SATFINITE.E4M3.F32.PACK_AB_MERGE_C R95, RZ, R95, RZ ;  /* 0x0000005fff5f723e */ /* 0x000fe200048070ff */
[----:B------:R0:W-:Y:S01]  /*56c0*/  @!P6 STG.E.U8 desc[UR16][R8.64+0x9], R25 ;  /* 0x000009190800e986 */ /* 0x0001e2000c101110 */
[----:B------:R-:W-:Y:S01]  /*56d0*/  ISETP.LT.OR P6, PT, R29, 0x12, !P1 ;  /* 0x000000121d00780c */ /* 0x000fe20004fc1670 */
[----:B------:R-:W-:Y:S01]  /*56e0*/  FMUL R92, R92, R5 ;  /* 0x000000055c5c7220 */ /* 0x000fe20000400000 */
[----:B------:R-:W-:Y:S01]  /*56f0*/  F2FP.SATFINITE.E4M3.F32.PACK_AB_MERGE_C R93, RZ, R93, RZ ;  /* 0x0000005dff5d723e */ /* 0x000fe200048070ff */
[----:B------:R-:W-:Y:S01]  /*5700*/  @!P3 STG.E.U8 desc[UR16][R6.64+0x8], R101 ;  /* 0x000008650600b986 */ /* 0x000fe2000c101110 */
[----:B-1----:R-:W-:Y:S01]  /*5710*/  F2FP.SATFINITE.E4M3.F32.PACK_AB_MERGE_C R27, RZ, R100, RZ ;  /* 0x00000064ff1b723e */ /* 0x002fe200048070ff */
[-C--:B------:R-:W-:Y:S01]  /*5720*/  FMUL R89, R89, R5.reuse ;  /* 0x0000000559597220 */ /* 0x080fe20000400000 */
[C---:B------:R-:W-:Y:S01]  /*5730*/  ISETP.LT.OR P3, PT, R29.reuse, 0x11, !P0 ;  /* 0x000000111d00780c */ /* 0x040fe20004761670 */
[----:B------:R-:W-:Y:S01]  /*5740*/  FMUL R90, R90, R5 ;  /* 0x000000055a5a7220 */ /* 0x000fe20000400000 */
[----:B------:R-:W-:Y:S01]  /*5750*/  F2FP.SATFINITE.E4M3.F32.PACK_AB_MERGE_C R91, RZ, R91, RZ ;  /* 0x0000005bff5b723e */ /* 0x000fe200048070ff */
[----:B------:R1:W-:Y:S01]  /*5760*/  @!P4 STG.E.U8 desc[UR16][R6.64+0x9], R27 ;  /* 0x0000091b0600c986 */ /* 0x0003e2000c101110 */
[----:B------:R-:W-:Y:S01]  /*5770*/  ISETP.LT.OR P4, PT, R29, 0x12, !P0 ;  /* 0x000000121d00780c */ /* 0x000fe20004781670 */
[-C--:B------:R-:W-:Y:S01]  /*5780*/  FMUL R87, R87, R5.reuse ;  /* 0x0000000557577220 */ /* 0x080fe20000400000 */
[----:B0-----:R-:W-:Y:S01]  /*5790*/  F2FP.SATFINITE.E4M3.F32.PACK_AB_MERGE_C R25, RZ, R98, RZ ;  /* 0x00000062ff19723e */ /* 0x001fe200048070ff */
[----:B------:R-:W-:Y:S01]  /*57a0*/  @!P5 STG.E.U8 desc[UR16][R8.64+0x10], R99 ;  /* 0x000010630800d986 */ /* 0x000fe2000c101110 */
[C---:B------:R-:W-:Y:S01]  /*57b0*/  ISETP.LT.OR P5, PT, R29.reuse, 0x19, !P1 ;  /* 0x000000191d00780c */ /* 0x040fe20004fa1670 */
[----:B------:R-:W-:Y:S01]  /*57c0*/  FMUL R88, R88, R5 ;  /* 0x0000000558587220 */ /* 0x000fe20000400000 */
[----:B------:R-:W-:Y:S01]  /*57d0*/  F2FP.SATFINITE.E4M3.F32.PACK_AB_MERGE_C R89, RZ, R89, RZ ;  /* 0x00000059ff59723e */ /* 0x000fe200048070ff */
[----:B------:R0:W-:Y:S01]  /*57e0*/  @!P6 STG.E.U8 desc[UR16][R8.64+0x11], R25 ;  /* 0x000011190800e986 */ /* 0x0001e2000c101110 */
[----:B------:R-:W-:Y:S01]  /*57f0*/  ISETP.LT.OR P6, PT, R29, 0x1a, !P1 ;  /* 0x0000001a1d00780c */ /* 0x000fe20004fc1670 */
[-C--:B------:R-:W-:Y:S01]  /*5800*/  FMUL R85, R85, R5.reuse ;  /* 0x0000000555557220 */ /* 0x080fe20000400000 */
[-C--:B------:R-:W-:Y:S01]  /*5810*/  FMUL R86, R86, R5.reuse ;  /* 0x0000000556567220 */ /* 0x080fe20000400000 */
[----:B-1----:R-:W-:Y:S01]  /*5820*/  F2FP.SATFINITE.E4M3.F32.PACK_AB_MERGE_C R27, RZ, R96, RZ ;  /* 0x00000060ff1b723e */ /* 0x002fe200048070ff */
[----:B------:R-:W-:Y:S01]  /*5830*/  @!P3 STG.E.U8 desc[UR16][R6.64+0x10], R95 ;  /* 0x0000105f0600b986 */ /* 0x000fe2000c101110 */
[----:B------:R-:W-:Y:S01]  /*5840*/  ISETP.LT.OR P3, PT, R29, 0x19, !P0 ;  /* 0x000000191d00780c */ /* 0x000fe20004761670 */
        /* <DEDUP_REMOVED lines=35> */
[----:B------:R-:W-:Y:S01]  /*5a80*/  ISETP.LT.OR P3, PT, R29, 0x29, !P0 ;  /* 0x000000291d00780c */ /* 0x000fe20004761670 */
[-C--:B------:R-:W-:Y:S01]  /*5a90*/  FMUL R73, R73, R5.reuse ;  /* 0x0000000549497220 */ /* 0x080fe20000400000 */
[-C--:B------:R-:W-:Y:S01]  /*5aa0*/  FMUL R74, R74, R5.reuse ;  /* 0x000000054a4a7220 */ /* 0x080fe20000400000 */
        /* <DEDUP_REMOVED lines=41> */
[----:B------:R-:W-:Y:S01]  /*5d40*/  ISETP.LT.OR P5, PT, R29, 0x41, !P1 ;  /* 0x000000411d00780c */ /* 0x000fe20004fa1670 */
[-C--:B------:R-:W-:Y:S01]  /*5d50*/  FMUL R14, R14, R5.reuse ;  /* 0x000000050e0e7220 */ /* 0x080fe20000400000 */
[-C--:B------:R-:W-:Y:S01]  /*5d60*/  FMUL R11, R11, R5.reuse ;  /* 0x000000050b0b7220 */ /* 0x080fe20000400000 */
[----:B------:R0:W-:Y:S01]  /*5d70*/  @!P6 STG.E.U8 desc[UR16][R8.64+0x39], R25 ;  /* 0x000039190800e986 */ /* 0x0001e2000c101110 */
[----:B------:R-:W-:Y:S01]  /*5d80*/  ISETP.LT.OR P6, PT, R29, 0x42, !P1 ;  /* 0x000000421d00780c */ /* 0x000fe20004fc1670 */
[----:B------:R-:W-:Y:S01]  /*5d90*/  FMUL R12, R12, R5 ;  /* 0x000000050c0c7220 */ /* 0x000fe20000400000 */
[----:B------:R-:W-:Y:S01]  /*5da0*/  F2FP.SATFINITE.E4M3.F32.PACK_AB_MERGE_C R15, RZ, R15, RZ ;  /* 0x0000000fff0f723e */ /* 0x000fe200048070ff */
[----:B------:R-:W-:Y:S01]  /*5db0*/  @!P3 STG.E.U8 desc[UR16][R6.64+0x38], R75 ;  /* 0x0000384b0600b986 */ /* 0x000fe2000c101110 */
[----:B-1----:R-:W-:-:S02]  /*5dc0*/  F2FP.SATFINITE.E4M3.F32.PACK_AB_MERGE_C R27, RZ, R76, RZ ;  /* 0x0000004cff1b723e */ /* 0x002fc400048070ff */
[C---:B------:R-:W-:Y:S02]  /*5dd0*/  ISETP.LT.OR P3, PT, R29.reuse, 0x41, !P0 ;  /* 0x000000411d00780c */ /* 0x040fe40004761670 */
[----:B------:R-:W-:Y:S01]  /*5de0*/  F2FP.SATFINITE.E4M3.F32.PACK_AB_MERGE_C R13, RZ, R13, RZ ;  /* 0x0000000dff0d723e */ /* 0x000fe200048070ff */
[----:B------:R1:W-:Y:S01]  /*5df0*/  @!P4 STG.E.U8 desc[UR16][R6.64+0x39], R27 ;  /* 0x0000391b0600c986 */ /* 0x0003e2000c101110 */
[C---:B------:R-:W-:Y:S02]  /*5e00*/  ISETP.LT.OR P4, PT, R29.reuse, 0x42, !P0 ;  /* 0x000000421d00780c */ /* 0x040fe40004781670 */
[----:B0-----:R-:W-:Y:S01]  /*5e10*/  F2FP.SATFINITE.E4M3.F32.PACK_AB_MERGE_C R25, RZ, R74, RZ ;  /* 0x0000004aff19723e */ /* 0x001fe200048070ff */
[----:B------:R-:W-:Y:S01]  /*5e20*/  @!P5 STG.E.U8 desc[UR16][R8.64+0x40], R73 ;  /* 0x000040490800d986 */ /* 0x000fe2000c101110 */
[C---:B------:R-:W-:Y:S02]  /*5e30*/  ISETP.LT.OR P5, PT, R29.reuse, 0x49, !P1 ;  /* 0x000000491d00780c */ /* 0x040fe40004fa1670 */
[----:B------:R-:W-:Y:S01]  /*5e40*/  F2FP.SATFINITE.E4M3.F32.PACK_AB_MERGE_C R11, RZ, R11, RZ ;  /* 0x0000000bff0b723e */ /* 0x000fe200048070ff */
[----:B------:R0:W-:Y:S01]  /*5e50*/  @!P6 STG.E.U8 desc[UR16][R8.64+0x41], R25 ;  /* 0x000041190800e986 */ /* 0x0001e2000c101110 */
[----:B------:R-:W-:-:S02]  /*5e60*/  ISETP.LT.OR P6, PT, R29, 0x4a, !P1 ;  /* 0x0000004a1d00780c */ /* 0x000fc40004fc1670 */
[----:B-1----:R-:W-:Y:S01]  /*5e70*/  F2FP.SATFINITE.E4M3.F32.PACK_AB_MERGE_C R27, RZ, R72, RZ ;  /* 0x00000048ff1b723e */ /* 0x002fe200048070ff */
[----:B------:R1:W-:Y:S01]  /*5e80*/  @!P3 STG.E.U8 desc[UR16][R6.64+0x40], R23 ;  /* 0x000040170600b986 */ /* 0x0003e2000c101110 */
[----:B------:R-:W-:-:S03]  /*5e90*/  ISETP.LT.OR P3, PT, R29, 0x49, !P0 ;  /* 0x000000491d00780c */ /* 0x000fc60004761670 */
[----:B------:R-:W-:Y:S01]  /*5ea0*/  @!P4 STG.E.U8 desc[UR16][R6.64+0x41], R27 ;  /* 0x0000411b0600c986 */ /* 0x000fe2000c101110 */
[C---:B------:R-:W-:Y:S02]  /*5eb0*/  ISETP.LT.OR P4, PT, R29.reuse, 0x4a, !P0 ;  /* 0x0000004a1d00780c */ /* 0x040fe40004781670 */
[----:B0-----:R-:W-:Y:S01]  /*5ec0*/  F2FP.SATFINITE.E4M3.F32.PACK_AB_MERGE_C R25, RZ, R22, RZ ;  /* 0x00000016ff19723e */ /* 0x001fe200048070ff */
[----:B------:R0:W-:Y:S01]  /*5ed0*/  @!P5 STG.E.U8 desc[UR16][R8.64+0x48], R21 ;  /* 0x000048150800d986 */ /* 0x0001e2000c101110 */
[----:B------:R-:W-:-:S03]  /*5ee0*/  ISETP.LT.OR P5, PT, R29, 0x51, !P1 ;  /* 0x000000511d00780c */ /* 0x000fc60004fa1670 */
[----:B------:R-:W-:Y:S01]  /*5ef0*/  @!P6 STG.E.U8 desc[UR16][R8.64+0x49], R25 ;  /* 0x000049190800e986 */ /* 0x000fe2000c101110 */
[C---:B------:R-:W-:Y:S02]  /*5f00*/  ISETP.LT.OR P6, PT, R29.reuse, 0x52, !P1 ;  /* 0x000000521d00780c */ /* 0x040fe40004fc1670 */
[----:B-1----:R-:W-:Y:S01]  /*5f10*/  F2FP.SATFINITE.E4M3.F32.PACK_AB_MERGE_C R23, RZ, R20, RZ ;  /* 0x00000014ff17723e */ /* 0x002fe200048070ff */
[----:B------:R1:W-:Y:S01]  /*5f20*/  @!P3 STG.E.U8 desc[UR16][R6.64+0x48], R19 ;  /* 0x000048130600b986 */ /* 0x0003e2000c101110 */
[C---:B------:R-:W-:Y:S02]  /*5f30*/  ISETP.LT.OR P3, PT, R29.reuse, 0x51, !P0 ;  /* 0x000000511d00780c */ /* 0x040fe40004761670 */
[----:B0-----:R-:W-:Y:S01]  /*5f40*/  F2FP.SATFINITE.E4M3.F32.PACK_AB_MERGE_C R21, RZ, R18, RZ ;  /* 0x00000012ff15723e */ /* 0x001fe200048070ff */
[----:B------:R-:W-:Y:S01]  /*5f50*/  @!P4 STG.E.U8 desc[UR16][R6.64+0x49], R23 ;  /* 0x000049170600c986 */ /* 0x000fe2000c101110 */
[C---:B------:R-:W-:Y:S02]  /*5f60*/  ISETP.LT.OR P4, PT, R29.reuse, 0x59, !P1 ;  /* 0x000000591d00780c */ /* 0x040fe40004f81670 */
[C---:B------:R-:W-:Y:S01]  /*5f70*/  ISETP.LT.OR P1, PT, R29.reuse, 0x5a, !P1 ;  /* 0x0000005a1d00780c */ /* 0x040fe20004f21670 */
[----:B------:R0:W-:Y:S01]  /*5f80*/  @!P5 STG.E.U8 desc[UR16][R8.64+0x50], R17 ;  /* 0x000050110800d986 */ /* 0x0001e2000c101110 */
[----:B------:R-:W-:-:S02]  /*5f90*/  ISETP.LT.OR P5, PT, R29, 0x52, !P0 ;  /* 0x000000521d00780c */ /* 0x000fc400047a1670 */
[----:B-1----:R-:W-:Y:S01]  /*5fa0*/  F2FP.SATFINITE.E4M3.F32.PACK_AB_MERGE_C R19, RZ, R14, RZ ;  /* 0x0000000eff13723e */ /* 0x002fe200048070ff */
[----:B------:R1:W-:Y:S01]  /*5fb0*/  @!P6 STG.E.U8 desc[UR16][R8.64+0x51], R21 ;  /* 0x000051150800e986 */ /* 0x0003e2000c101110 */
[C---:B------:R-:W-:Y:S02]  /*5fc0*/  ISETP.LT.OR P6, PT, R29.reuse, 0x59, !P0 ;  /* 0x000000591d00780c */ /* 0x040fe400047c1670 */
[----:B------:R-:W-:Y:S01]  /*5fd0*/  ISETP.LT.OR P0, PT, R29, 0x5a, !P0 ;  /* 0x0000005a1d00780c */ /* 0x000fe20004701670 */
[----:B------:R2:W-:Y:S01]  /*5fe0*/  @!P3 STG.E.U8 desc[UR16][R6.64+0x50], R15 ;  /* 0x0000500f0600b986 */ /* 0x0005e2000c101110 */
[----:B0-----:R-:W-:Y:S02]  /*5ff0*/  F2FP.SATFINITE.E4M3.F32.PACK_AB_MERGE_C R17, RZ, R16, RZ ;  /* 0x00000010ff11723e */ /* 0x001fe400048070ff */
[----:B-1----:R-:W-:-:S03]  /*6000*/  F2FP.SATFINITE.E4M3.F32.PACK_AB_MERGE_C R21, RZ, R12, RZ ;  /* 0x0000000cff15723e */ /* 0x002fc600048070ff */
[----:B------:R2:W-:Y:S04]  /*6010*/  @!P5 STG.E.U8 desc[UR16][R6.64+0x51], R17 ;  /* 0x000051110600d986 */ /* 0x0005e8000c101110 */
[----:B------:R2:W-:Y:S04]  /*6020*/  @!P4 STG.E.U8 desc[UR16][R8.64+0x58], R13 ;  /* 0x0000580d0800c986 */ /* 0x0005e8000c101110 */
[----:B------:R2:W-:Y:S04]  /*6030*/  @!P1 STG.E.U8 desc[UR16][R8.64+0x59], R19 ;  /* 0x0000591308009986 */ /* 0x0005e8000c101110 */
[----:B------:R2:W-:Y:S04]  /*6040*/  @!P6 STG.E.U8 desc[UR16][R6.64+0x58], R11 ;  /* 0x0000580b0600e986 */ /* 0x0005e8000c101110 */
[----:B------:R2:W-:Y:S02]  /*6050*/  @!P0 STG.E.U8 desc[UR16][R6.64+0x59], R21 ;  /* 0x0000591506008986 */ /* 0x0005e4000c101110 */
.L_x_130:
[----:B------:R-:W-:Y:S05]  /*6060*/  BSYNC B0 ;  /* 0x0000000000007941 */ /* 0x000fea0003800000 */
.L_x_32:
[----:B------:R-:W-:Y:S01]  /*6070*/  ULDC UR6, c[0x0][0xc] ;  /* 0x0000030000067ab9 */ /* 0x000fe20000000800 */
[----:B------:R-:W-:Y:S01]  /*6080*/  ULDC UR7, c[0x0][0x10] ;  /* 0x0000040000077ab9 */ /* 0x000fe20000000800 */
[----:B0-2-4-:R-:W0:Y:S01]  /*6090*/  LDC R7, c[0x0][0x14] ;  /* 0x00000500ff077b82 */ /* 0x015e220000000800 */
[----:B------:R-:W-:Y:S01]  /*60a0*/  UIMAD.WIDE.U32 UR6, UR6, UR7, URZ ;  /* 0x00000007060672a5 */ /* 0x000fe2000f8e003f */
[----:B------:R-:W-:Y:S01]  /*60b0*/  PRMT R6, RZ, 0x7610, R6 ;  /* 0x00007610ff067816 */ /* 0x000fe20000000006 */
[----:B------:R-:W-:Y:S02]  /*60c0*/  IMAD.MOV.U32 R103, RZ, RZ, -0x1 ;  /* 0xffffffffff677424 */ /* 0x000fe400078e00ff */
[----:B------:R-:W-:Y:S02]  /*60d0*/  IMAD.MOV.U32 R97, RZ, RZ, -0x1 ;  /* 0xffffffffff617424 */ /* 0x000fe400078e00ff */
[----:B0-----:R-:W-:-:S04]  /*60e0*/  IMAD.WIDE.U32 R2, R7, UR6, R2 ;  /* 0x0000000607027c25 */ /* 0x001fc8000f8e0002 */
[----:B------:R-:W-:Y:S01]  /*60f0*/  IMAD R7, R7, UR7, RZ ;  /* 0x0000000707077c24 */ /* 0x000fe2000f8e02ff */
[----:B------:R-:W-:Y:S02]  /*6100*/  ULDC.64 UR6, c[0x0][0x650] ;  /* 0x0001940000067ab9 */ /* 0x000fe40000000a00 */
[----:B------:R-:W-:Y:S01]  /*6110*/  ISETP.GE.U32.AND P0, PT, R2, UR6, PT ;  /* 0x0000000602007c0c */ /* 0x000fe2000bf06070 */
[----:B------:R-:W-:-:S05]  /*6120*/  IMAD.IADD R3, R3, 0x1, R7 ;  /* 0x0000000103037824 */ /* 0x000fca00078e0207 */
[----:B------:R-:W-:-:S13]  /*6130*/  ISETP.GE.U32.AND.EX P0, PT, R3, UR7, PT, P0 ;  /* 0x0000000703007c0c */ /* 0x000fda000bf06100 */
[----:B------:R-:W-:Y:S05]  /*6140*/  @P0 BRA `(.L_x_131) ;  /* 0x0000000400600947 */ /* 0x000fea0003800000 */
[----:B------:R-:W0:Y:S01]  /*6150*/  S2R R20, SR_CTAID.X ;  /* 0x0000000000147919 */ /* 0x000e220000002500 */
[----:B------:R-:W2:Y:S01]  /*6160*/  LDC.64 R14, c[0x0][0x628] ;  /* 0x00018a00ff0e7b82 */ /* 0x000ea20000000a00 */
[----:B------:R-:W-:Y:S01]  /*6170*/  ULDC UR6, c[0x0][0x150] ;  /* 0x0000540000067ab9 */ /* 0x000fe20000000800 */
[----:B------:R-:W-:Y:S01]  /*6180*/  IMAD.MOV.U32 R12, RZ, RZ, R2 ;  /* 0x000000ffff0c7224 */ /* 0x000fe200078e0002 */
[----:B------:R-:W4:Y:S01]  /*6190*/  S2R R22, SR_CTAID.Y ;  /* 0x0000000000167919 */ /* 0x000f220000002600 */
[----:B------:R-:W-:-:S04]  /*61a0*/  IMAD.MOV.U32 R13, RZ, RZ, R3 ;  /* 0x000000ffff0d7224 */ /* 0x000fc800078e0003 */
[----:B------:R-:W1:Y:S08]  /*61b0*/  LDC R23, c[0x0][0x144] ;  /* 0x00005100ff177b82 */ /* 0x000e700000000800 */
[----:B------:R-:W1:Y:S08]  /*61c0*/  LDC R16, c[0x0][0x630] ;  /* 0x00018c00ff107b82 */ /* 0x000e700000000800 */
[----:B------:R-:W1:Y:S01]  /*61d0*/  LDC.64 R18, c[0x0][0x620] ;  /* 0x00018800ff127b82 */ /* 0x000e620000000a00 */
[----:B--2---:R-:W-:-:S04]  /*61e0*/  ISETP.NE.U32.AND P0, PT, R14, RZ, PT ;  /* 0x000000ff0e00720c */ /* 0x004fc80003f05070 */
[----:B------:R-:W-:Y:S02]  /*61f0*/  ISETP.NE.AND.EX P0, PT, R15, RZ, PT, P0 ;  /* 0x000000ff0f00720c */ /* 0x000fe40003f05300 */
[----:B0-----:R-:W-:-:S05]  /*6200*/  I2FP.F32.U32 R6, R20 ;  /* 0x0000001400067245 */ /* 0x001fca0000201000 */
[----:B------:R-:W-:-:S04]  /*6210*/  FMUL R6, R6, UR6 ;  /* 0x0000000606067c20 */ /* 0x000fc80008400000 */
[----:B------:R0:W2:Y:S02]  /*6220*/  F2I.U32.TRUNC.NTZ R21, R6 ;  /* 0x0000000600157305 */ /* 0x0000a4000020f000 */
[----:B----4-:R-:W-:Y:S05]  /*6230*/  @!P0 BRA `(.L_x_132) ;  /* 0x0000000000288947 */ /* 0x010fea0003800000 */
[----:B------:R-:W4:Y:S02]  /*6240*/  LDC R7, c[0x0][0x634] ;  /* 0x00018d00ff077b82 */ /* 0x000f240000000800 */
[----:B----4-:R-:W-:-:S05]  /*6250*/  IADD3 R11, P0, R2, R7, RZ ;  /* 0x00000007020b7210 */ /* 0x010fca0007f1e0ff */
[----:B------:R-:W-:-:S04]  /*6260*/  IMAD.X R17, RZ, RZ, R3, P0 ;  /* 0x000000ffff117224 */ /* 0x000fc800000e0603 */
[----:B0-----:R-:W-:-:S04]  /*6270*/  IMAD.WIDE.U32 R6, R17, R14, RZ ;  /* 0x0000000e11067225 */ /* 0x001fc800078e00ff */
[----:B-----5:R-:W-:-:S04]  /*6280*/  IMAD.WIDE.U32 R8, P0, R11, R15, R6 ;  /* 0x0000000f0b087225 */ /* 0x020fc80007800006 */
[----:B------:R-:W-:-:S04]  /*6290*/  IMAD.WIDE.U32 R6, R11, R14, RZ ;  /* 0x0000000e0b067225 */ /* 0x000fc800078e00ff */
[----:B------:R-:W-:Y:S01]  /*62a0*/  IMAD.X R13, RZ, RZ, RZ, P0 ;  /* 0x000000ffff0d7224 */ /* 0x000fe200000e06ff */
[----:B------:R-:W-:Y:S01]  /*62b0*/  IADD3 RZ, P0, R7, R8, RZ ;  /* 0x0000000807ff7210 */ /* 0x000fe20007f1e0ff */
[----:B------:R-:W-:-:S04]  /*62c0*/  IMAD.MOV.U32 R12, RZ, RZ, R9 ;  /* 0x000000ffff0c7224 */ /* 0x000fc800078e0009 */
[----:B------:R-:W-:-:S08]  /*62d0*/  IMAD.WIDE.U32.X R12, R17, R15, R12, P0 ;  /* 0x0000000f110c7225 */ /* 0x000fd000000e040c */
.L_x_132:
[----:B------:R-:W4:Y:S01]  /*62e0*/  LDC.64 R28, c[0x0][0x640] ;  /* 0x00019000ff1c7b82 */ /* 0x000f220000000a00 */
[-C--:B-1----:R-:W-:Y:S01]  /*62f0*/  SHF.R.U64 R97, R12, R16.reuse, R13 ;  /* 0x000000100c617219 */ /* 0x082fe2000000120d */
[----:B--2---:R-:W-:Y:S01]  /*6300*/  IMAD.MOV R21, RZ, RZ, -R21 ;  /* 0x000000ffff157224 */ /* 0x004fe200078e0a15 */
[----:B0-----:R-:W-:Y:S01]  /*6310*/  SHF.R.U32.HI R6, RZ, R16, R13 ;  /* 0x00000010ff067219 */ /* 0x001fe2000001160d */
[----:B------:R-:W-:Y:S01]  /*6320*/  ULDC UR6, c[0x0][0x154] ;  /* 0x0000550000067ab9 */ /* 0x000fe20000000800 */
[----:B------:R-:W-:Y:S01]  /*6330*/  IADD3 R9, P0, RZ, -R97, RZ ;  /* 0x80000061ff097210 */ /* 0x000fe20007f1e0ff */
[----:B------:R-:W-:Y:S02]  /*6340*/  IMAD R21, R23, R21, R20 ;  /* 0x0000001517157224 */ /* 0x000fe400078e0214 */
[----:B------:R-:W0:Y:S01]  /*6350*/  LDC R12, c[0x0][0x618] ;  /* 0x00018600ff0c7b82 */ /* 0x000e220000000800 */
[----:B------:R-:W-:Y:S02]  /*6360*/  IMAD.MOV.U32 R11, RZ, RZ, 0x1 ;  /* 0x00000001ff0b7424 */ /* 0x000fe400078e00ff */
[----:B------:R-:W-:-:S04]  /*6370*/  IMAD.X R7, RZ, RZ, ~R6, P0 ;  /* 0x000000ffff077224 */ /* 0x000fc800000e0e06 */
[-C--:B-----5:R-:W-:Y:S01]  /*6380*/  IMAD R8, R7, R18.reuse, RZ ;  /* 0x0000001207087224 */ /* 0x0a0fe200078e02ff */
[----:B------:R-:W1:Y:S01]  /*6390*/  LDC R24, c[0x0][0x608] ;  /* 0x00018200ff187b82 */ /* 0x000e620000000800 */
[----:B------:R-:W-:-:S04]  /*63a0*/  IMAD.WIDE.U32 R6, R9, R18, R2 ;  /* 0x0000001209067225 */ /* 0x000fc800078e0002 */
[----:B------:R-:W-:Y:S01]  /*63b0*/  IMAD R9, R9, R19, R8 ;  /* 0x0000001309097224 */ /* 0x000fe200078e0208 */
[----:B------:R-:W-:Y:S02]  /*63c0*/  I2FP.F32.U32 R8, R22 ;  /* 0x0000001600087245 */ /* 0x000fe40000201000 */
[----:B---3--:R-:W2:Y:S01]  /*63d0*/  LDC R26, c[0x0][0x658] ;  /* 0x00019600ff1a7b82 */ /* 0x008ea20000000800 */
[----:B------:R-:W-:Y:S01]  /*63e0*/  IMAD.IADD R7, R7, 0x1, R9 ;  /* 0x0000000107077824 */ /* 0x000fe200078e0209 */
[----:B----4-:R-:W-:Y:S01]  /*63f0*/  ISETP.NE.U32.AND P0, PT, R28, RZ, PT ;  /* 0x000000ff1c00720c */ /* 0x010fe20003f05070 */
[----:B------:R-:W-:Y:S01]  /*6400*/  FMUL R8, R8, UR6 ;  /* 0x0000000608087c20 */ /* 0x000fe20008400000 */
[----:B------:R-:W-:Y:S02]  /*6410*/  IMAD.MOV.U32 R9, RZ, RZ, -0x1 ;  /* 0xffffffffff097424 */ /* 0x000fe400078e00ff */
[----:B------:R-:W-:Y:S01]  /*6420*/  ISETP.NE.AND.EX P0, PT, R29, RZ, PT, P0 ;  /* 0x000000ff1d00720c */ /* 0x000fe20003f05300 */
[----:B------:R3:W4:Y:S01]  /*6430*/  F2I.U32.TRUNC.NTZ R17, R8 ;  /* 0x0000000800117305 */ /* 0x000722000020f000 */
[----:B------:R-:W3:Y:S01]  /*6440*/  LDC R19, c[0x0][0x148] ;  /* 0x00005200ff137b82 */ /* 0x000ee20000000800 */
[----:B0-----:R-:W-:-:S02]  /*6450*/  SHF.R.U64 R16, R6, R12, R7 ;  /* 0x0000000c06107219 */ /* 0x001fc40000001207 */
[----:B------:R-:W-:-:S05]  /*6460*/  SHF.R.U32.HI R7, RZ, R12, R7 ;  /* 0x0000000cff077219 */ /* 0x000fca0000011607 */
[----:B------:R-:W0:Y:S01]  /*6470*/  LDC R20, c[0x0][0x600] ;  /* 0x00018000ff147b82 */ /* 0x000e220000000800 */
[-CC-:B-1----:R-:W-:Y:S02]  /*6480*/  SHF.R.U64 R14, R16, R24.reuse, R7.reuse ;  /* 0x00000018100e7219 */ /* 0x182fe40000001207 */
[----:B------:R-:W-:-:S05]  /*6490*/  SHF.R.U32.HI R7, RZ, R24, R7 ;  /* 0x00000018ff077219 */ /* 0x000fca0000011607 */
[----:B------:R-:W1:Y:S01]  /*64a0*/  LDC R25, c[0x0][0x648] ;  /* 0x00019200ff197b82 */ /* 0x000e620000000800 */
[-CC-:B--2---:R-:W-:Y:S02]  /*64b0*/  SHF.R.U64 R18, R14, R26.reuse, R7.reuse ;  /* 0x0000001a0e127219 */ /* 0x184fe40000001207 */
[-C--:B------:R-:W-:Y:S02]  /*64c0*/  SHF.L.U32 R9, R9, R26.reuse, RZ ;  /* 0x0000001a09097219 */ /* 0x080fe400000006ff */
[-C--:B------:R-:W-:Y:S01]  /*64d0*/  SHF.R.U32.HI R7, RZ, R26.reuse, R7 ;  /* 0x0000001aff077219 */ /* 0x080fe20000011607 */
[----:B------:R-:W-:Y:S01]  /*64e0*/  IMAD.MOV.U32 R6, RZ, RZ, R18 ;  /* 0x000000ffff067224 */ /* 0x000fe200078e0012 */
[----:B------:R-:W-:Y:S01]  /*64f0*/  SHF.L.U32 R26, R11, R26, RZ ;  /* 0x0000001a0b1a7219 */ /* 0x000fe200000006ff */
[----:B------:R-:W2:Y:S01]  /*6500*/  LDC R27, c[0x0][0x638] ;  /* 0x00018e00ff1b7b82 */ /* 0x000ea20000000800 */
[----:B------:R-:W-:-:S07]  /*6510*/  LOP3.LUT R23, RZ, R9, RZ, 0x33, !PT ;  /* 0x00000009ff177212 */ /* 0x000fce00078e33ff */
[----:B------:R-:W0:Y:S01]  /*6520*/  LDC R30, c[0x0][0x610] ;  /* 0x00018400ff1e7b82 */ /* 0x000e220000000800 */
[----:B----4-:R-:W-:Y:S05]  /*6530*/  @!P0 BRA `(.L_x_133) ;  /* 0x0000000000288947 */ /* 0x010fea0003800000 */
[----:B------:R-:W4:Y:S02]  /*6540*/  LDC R11, c[0x0][0x64c] ;  /* 0x00019300ff0b7b82 */ /* 0x000f240000000800 */
[----:B----4-:R-:W-:-:S05]  /*6550*/  IADD3 R11, P0, R18, R11, RZ ;  /* 0x0000000b120b7210 */ /* 0x010fca0007f1e0ff */
[----:B------:R-:W-:-:S04]  /*6560*/  IMAD.X R15, RZ, RZ, R7, P0 ;  /* 0x000000ffff0f7224 */ /* 0x000fc800000e0607 */
[----:B------:R-:W-:-:S04]  /*6570*/  IMAD.WIDE.U32 R6, R15, R28, RZ ;  /* 0x0000001c0f067225 */ /* 0x000fc800078e00ff */
[----:B---3--:R-:W-:-:S04]  /*6580*/  IMAD.WIDE.U32 R8, P0, R11, R29, R6 ;  /* 0x0000001d0b087225 */ /* 0x008fc80007800006 */
[----:B------:R-:W-:-:S04]  /*6590*/  IMAD.WIDE.U32 R6, R11, R28, RZ ;  /* 0x0000001c0b067225 */ /* 0x000fc800078e00ff */
[----:B------:R-:W-:Y:S01]  /*65a0*/  IMAD.X R13, RZ, RZ, RZ, P0 ;  /* 0x000000ffff0d7224 */ /* 0x000fe200000e06ff */
[----:B------:R-:W-:Y:S01]  /*65b0*/  IADD3 RZ, P0, R7, R8, RZ ;  /* 0x0000000807ff7210 */ /* 0x000fe20007f1e0ff */
[----:B------:R-:W-:-:S04]  /*65c0*/  IMAD.MOV.U32 R12, RZ, RZ, R9 ;  /* 0x000000ffff0c7224 */ /* 0x000fc800078e0009 */
[----:B------:R-:W-:-:S08]  /*65d0*/  IMAD.WIDE.U32.X R6, R15, R29, R12, P0 ;  /* 0x0000001d0f067225 */ /* 0x000fd000000e040c */
.L_x_133:
[----:B-1----:R-:W-:Y:S01]  /*65e0*/  SHF.R.U64 R6, R6, R25, R7 ;  /* 0x0000001906067219 */ /* 0x002fe20000001207 */
[----:B0-----:R-:W-:Y:S01]  /*65f0*/  VIADD R11, R20, 0xffffffff ;  /* 0xffffffff140b7836 */ /* 0x001fe20000000000 */
[----:B------:R-:W-:Y:S01]  /*6600*/  LOP3.LUT R9, R14, R23, RZ, 0xc0, !PT ;  /* 0x000000170e097212 */ /* 0x000fe200078ec0ff */
[----:B------:R-:W-:Y:S02]  /*6610*/  IMAD.MOV R17, RZ, RZ, -R17 ;  /* 0x000000ffff117224 */ /* 0x000fe400078e0a11 */
[----:B------:R-:W-:Y:S02]  /*6620*/  IMAD.MOV R7, RZ, RZ, -R6 ;  /* 0x000000ffff077224 */ /* 0x000fe400078e0a06 */
[----:B------:R-:W-:Y:S01]  /*6630*/  IMAD R28, R26, R6, R9 ;  /* 0x000000061a1c7224 */ /* 0x000fe200078e0209 */
[----:B------:R-:W-:Y:S01]  /*6640*/  LOP3.LUT R9, R16, R11, RZ, 0xc0, !PT ;  /* 0x0000000b10097212 */ /* 0x000fe200078ec0ff */
[----:B---3--:R-:W-:Y:S02]  /*6650*/  @P2 IMAD R21, R19, R17, R22 ;  /* 0x0000001113152224 */ /* 0x008fe400078e0216 */
[----:B--2---:R-:W-:-:S02]  /*6660*/  IMAD R6, R7, R27, R18 ;  /* 0x0000001b07067224 */ /* 0x004fc400078e0212 */
[----:B------:R-:W-:Y:S02]  /*6670*/  IMAD R28, R28, R30, R21 ;  /* 0x0000001e1c1c7224 */ /* 0x000fe400078e0215 */
[----:B------:R-:W-:Y:S02]  /*6680*/  IMAD R7, R6, R20, R9 ;  /* 0x0000001406077224 */ /* 0x000fe400078e0209 */
[----:B------:R-:W-:-:S03]  /*6690*/  IMAD.MOV.U32 R8, RZ, RZ, 0x1 ;  /* 0x00000001ff087424 */ /* 0x000fc600078e00ff */
[----:B------:R-:W-:Y:S02]  /*66a0*/  SEL R103, R7, R28, !P2 ;  /* 0x0000001c07677207 */ /* 0x000fe40005000000 */
[----:B------:R-:W-:Y:S02]  /*66b0*/  PRMT R6, R8, 0x7610, R6 ;  /* 0x0000761008067816 */ /* 0x000fe40000000006 */
[----:B------:R-:W-:-:S07]  /*66c0*/  SEL R28, R28, R7, !P2 ;  /* 0x000000071c1c7207 */ /* 0x000fce0005000000 */
.L_x_131:
[----:B------:R-:W-:Y:S01]  /*66d0*/  UIADD3 UR5, UR9, UR5, URZ ;  /* 0x0000000509057290 */ /* 0x000fe2000fffe03f */
[----:B------:R-:W-:Y:S01]  /*66e0*/  LOP3.LUT P0, RZ, R6, 0xff, RZ, 0xc0, !PT ;  /* 0x000000ff06ff7812 */ /* 0x000fe2000780c0ff */
[----:B------:R-:W-:Y:S02]  /*66f0*/  IMAD.MOV.U32 R102, RZ, RZ, R28 ;  /* 0x000000ffff667224 */ /* 0x000fe400078e001c */
[----:B------:R-:W-:Y:S02]  /*6700*/  USHF.R.U32.HI UR6, URZ, 0x3, UR5 ;  /* 0x000000033f067899 */ /* 0x000fe40008011605 */
[----:B------:R-:W-:Y:S02]  /*6710*/  UISETP.GT.U32.AND UP1, UPT, UR5, 0x7, UPT ;  /* 0x000000070500788c */ /* 0x000fe4000bf24070 */
[----:B------:R-:W-:Y:S02]  /*6720*/  ULOP3.LUT UR6, UR6, 0x1, URZ, 0xc0, !UPT ;  /* 0x0000000106067892 */ /* 0x000fe4000f8ec03f */
[----:B------:R-:W-:-:S02]  /*6730*/  UISETP.LT.U32.AND UP1, UPT, UR9, 0x8, UP1 ;  /* 0x000000080900788c */ /* 0x000fc40008f21070 */
[----:B------:R-:W-:Y:S02]  /*6740*/  UISETP.NE.U32.AND UP0, UPT, UR6, 0x1, UPT ;  /* 0x000000010600788c */ /* 0x000fe4000bf05070 */
[----:B------:R-:W-:Y:S02]  /*6750*/  USEL UR7, URZ, 0x1, !UP1 ;  /* 0x000000013f077887 */ /* 0x000fe4000c800000 */
[----:B------:R-:W-:Y:S02]  /*6760*/  UISETP.GT.U32.AND UP0, UPT, UR9, 0x7, !UP0 ;  /* 0x000000070900788c */ /* 0x000fe4000c704070 */
[----:B------:R-:W-:Y:S02]  /*6770*/  ULOP3.LUT UR5, UR5, 0x7, URZ, 0xc0, !UPT ;  /* 0x0000000705057892 */ /* 0x000fe4000f8ec03f */
[----:B------:R-:W-:-:S04]  /*6780*/  USEL UR6, URZ, 0x1, !UP0 ;  /* 0x000000013f067887 */ /* 0x000fc8000c000000 */
[----:B------:R-:W-:Y:S01]  /*6790*/  ULOP3.LUT UR4, UR6, UR4, UR7, 0x96, !UPT ;  /* 0x0000000406047292 */ /* 0x000fe2000f8e9607 */
[----:B------:R-:W-:Y:S11]  /*67a0*/  @P0 BRA `(.L_x_134) ;  /* 0xffffffa800040947 */ /* 0x000ff6000383ffff */
[----:B------:R-:W-:Y:S05]  /*67b0*/  EXIT ;  /* 0x000000000000794d */ /* 0x000fea0003800000 */
.L_x_4:
[----:B0-----:R-:W-:Y:S01]  /*67c0*/  ULDC.64 UR4, c[0x0][0x650] ;  /* 0x0001940000047ab9 */ /* 0x001fe20000000a00 */
        /* <DEDUP_REMOVED lines=25> */
.L_x_136:
[-CC-:B------:R-:W-:Y:S01]  /*6960*/  SHF.R.U64 R16, R14, R18.reuse, R15.reuse ;  /* 0x000000120e107219 */ /* 0x180fe2000000120f */
[----:B------:R-:W0:Y:S01]  /*6970*/  LDC R22, c[0x0][0x618] ;  /* 0x00018600ff167b82 */ /* 0x000e220000000800 */
[----:B------:R-:W-:Y:S01]  /*6980*/  SHF.R.U32.HI R7, RZ, R18, R15 ;  /* 0x00000012ff077219 */ /* 0x000fe2000001160f */
[----:B------:R-:W-:Y:S01]  /*6990*/  ULDC UR4, c[0x0][0x150] ;  /* 0x0000540000047ab9 */ /* 0x000fe20000000800 */
[----:B------:R-:W-:Y:S02]  /*69a0*/  IADD3 R9, P0, RZ, -R16, RZ ;  /* 0x80000010ff097210 */ /* 0x000fe40007f1e0ff */
[----:B------:R-:W-:-:S03]  /*69b0*/  I2FP.F32.U32 R10, R6 ;  /* 0x00000006000a7245 */ /* 0x000fc60000201000 */
[----:B------:R-:W1:Y:S01]  /*69c0*/  LDC.64 R24, c[0x0][0x640] ;  /* 0x00019000ff187b82 */ /* 0x000e620000000a00 */
[----:B------:R-:W-:Y:S02]  /*69d0*/  IMAD.X R7, RZ, RZ, ~R7, P0 ;  /* 0x000000ffff077224 */ /* 0x000fe400000e0e07 */
[----:B------:R-:W-:Y:S01]  /*69e0*/  FMUL R13, R10, UR4 ;  /* 0x000000040a0d7c20 */ /* 0x000fe20008400000 */
[----:B------:R-:W-:Y:S01]  /*69f0*/  IMAD.WIDE.U32 R10, R9, R20, R2 ;  /* 0x00000014090a7225 */ /* 0x000fe200078e0002 */
[----:B------:R-:W-:-:S03]  /*6a00*/  ULDC UR4, c[0x0][0x154] ;  /* 0x0000550000047ab9 */ /* 0x000fc60000000800 */
[----:B------:R-:W-:Y:S01]  /*6a10*/  IMAD R12, R7, R20, RZ ;  /* 0x00000014070c7224 */ /* 0x000fe200078e02ff */
[----:B------:R-:W2:Y:S01]  /*6a20*/  LDC R15, c[0x0][0x144] ;  /* 0x00005100ff0f7b82 */ /* 0x000ea20000000800 */
[----:B------:R-:W3:Y:S02]  /*6a30*/  F2I.U32.TRUNC.NTZ R13, R13 ;  /* 0x0000000d000d7305 */ /* 0x000ee4000020f000 */
[----:B------:R-:W-:Y:S02]  /*6a40*/  IMAD R7, R9, R21, R12 ;  /* 0x0000001509077224 */ /* 0x000fe400078e020c */
[----:B------:R-:W-:Y:S02]  /*6a50*/  IMAD.MOV.U32 R12, RZ, RZ, 0x1 ;  /* 0x00000001ff0c7424 */ /* 0x000fe400078e00ff */
[----:B------:R-:W-:Y:S01]  /*6a60*/  IMAD.IADD R7, R11, 0x1, R7 ;  /* 0x000000010b077824 */ /* 0x000fe200078e0207 */
[----:B------:R-:W4:Y:S04]  /*6a70*/  LDC R18, c[0x0][0x608] ;  /* 0x00018200ff127b82 */ /* 0x000f280000000800 */
[----:B0-----:R-:W-:-:S02]  /*6a80*/  SHF.R.U64 R14, R10, R22, R7 ;  /* 0x000000160a0e7219 */ /* 0x001fc40000001207 */
[----:B------:R-:W-:Y:S02]  /*6a90*/  I2FP.F32.U32 R10, R8 ;  /* 0x00000008000a7245 */ /* 0x000fe40000201000 */
[----:B------:R-:W0:Y:S01]  /*6aa0*/  LDC R23, c[0x0][0x658] ;  /* 0x00019600ff177b82 */ /* 0x000e220000000800 */
[----:B-1----:R-:W-:Y:S01]  /*6ab0*/  ISETP.NE.U32.AND P0, PT, R24, RZ, PT ;  /* 0x000000ff1800720c */ /* 0x002fe20003f05070 */
[----:B---3--:R-:W-:Y:S01]  /*6ac0*/  IMAD.MOV R9, RZ, RZ, -R13 ;  /* 0x000000ffff097224 */ /* 0x008fe200078e0a0d */
[----:B------:R-:W-:Y:S01]  /*6ad0*/  SHF.R.U32.HI R7, RZ, R22, R7 ;  /* 0x00000016ff077219 */ /* 0x000fe20000011607 */
[----:B------:R-:W-:Y:S01]  /*6ae0*/  FMUL R10, R10, UR4 ;  /* 0x000000040a0a7c20 */ /* 0x000fe20008400000 */
[----:B------:R-:W-:-:S03]  /*6af0*/  ISETP.NE.AND.EX P0, PT, R25, RZ, PT, P0 ;  /* 0x000000ff1900720c */ /* 0x000fc60003f05300 */
[----:B------:R-:W1:Y:S01]  /*6b00*/  LDC R21, c[0x0][0x148] ;  /* 0x00005200ff157b82 */ /* 0x000e620000000800 */
[----:B--2---:R-:W-:Y:S01]  /*6b10*/  IMAD R22, R15, R9, R6 ;  /* 0x000000090f167224 */ /* 0x004fe200078e0206 */
[----:B------:R2:W3:Y:S06]  /*6b20*/  F2I.U32.TRUNC.NTZ R19, R10 ;  /* 0x0000000a00137305 */ /* 0x0004ec000020f000 */
[----:B------:R-:W1:Y:S01]  /*6b30*/  LDC R20, c[0x0][0x600] ;  /* 0x00018000ff147b82 */ /* 0x000e620000000800 */
[-CC-:B----4-:R-:W-:Y:S02]  /*6b40*/  SHF.R.U64 R17, R14, R18.reuse, R7.reuse ;  /* 0x000000120e117219 */ /* 0x190fe40000001207 */
[----:B------:R-:W-:Y:S01]  /*6b50*/  SHF.R.U32.HI R6, RZ, R18, R7 ;  /* 0x00000012ff067219 */ /* 0x000fe20000011607 */
[----:B------:R-:W-:-:S04]  /*6b60*/  IMAD.MOV.U32 R18, RZ, RZ, -0x1 ;  /* 0xffffffffff127424 */ /* 0x000fc800078e00ff */
[----:B------:R-:W4:Y:S01]  /*6b70*/  LDC R26, c[0x0][0x648] ;  /* 0x00019200ff1a7b82 */ /* 0x000f220000000800 */
[-C--:B0-----:R-:W-:Y:S02]  /*6b80*/  SHF.L.U32 R9, R18, R23.reuse, RZ ;  /* 0x0000001712097219 */ /* 0x081fe400000006ff */
[-CC-:B------:R-:W-:Y:S02]  /*6b90*/  SHF.R.U64 R18, R17, R23.reuse, R6.reuse ;  /* 0x0000001711127219 */ /* 0x180fe40000001206 */
[-C--:B------:R-:W-:Y:S02]  /*6ba0*/  SHF.R.U32.HI R7, RZ, R23.reuse, R6 ;  /* 0x00000017ff077219 */ /* 0x080fe40000011606 */
[----:B------:R-:W-:Y:S01]  /*6bb0*/  SHF.L.U32 R23, R12, R23, RZ ;  /* 0x000000170c177219 */ /* 0x000fe200000006ff */
[----:B------:R-:W0:Y:S01]  /*6bc0*/  LDC R27, c[0x0][0x638] ;  /* 0x00018e00ff1b7b82 */ /* 0x000e220000000800 */
[----:B------:R-:W-:Y:S01]  /*6bd0*/  LOP3.LUT R28, RZ, R9, RZ, 0x33, !PT ;  /* 0x00000009ff1c7212 */ /* 0x000fe200078e33ff */
[----:B------:R-:W-:-:S06]  /*6be0*/  IMAD.MOV.U32 R6, RZ, RZ, R18 ;  /* 0x000000ffff067224 */ /* 0x000fcc00078e0012 */
[----:B------:R-:W0:Y:S01]  /*6bf0*/  LDC R29, c[0x0][0x610] ;  /* 0x00018400ff1d7b82 */ /* 0x000e220000000800 */
[----:B--23--:R-:W-:Y:S05]  /*6c00*/  @!P0 BRA `(.L_x_137) ;  /* 0x0000000000288947 */ /* 0x00cfea0003800000 */
[----:B------:R-:W2:Y:S02]  /*6c10*/  LDC R9, c[0x0][0x64c] ;  /* 0x00019300ff097b82 */ /* 0x000ea40000000800 */
[----:B--2---:R-:W-:-:S05]  /*6c20*/  IADD3 R9, P0, R18, R9, RZ ;  /* 0x0000000912097210 */ /* 0x004fca0007f1e0ff */
        /* <DEDUP_REMOVED lines=8> */
.L_x_137:
[----:B----4-:R-:W-:Y:S01]  /*6cb0*/  SHF.R.U64 R7, R6, R26, R7 ;  /* 0x0000001a06077219 */ /* 0x010fe20000001207 */
[----:B-1----:R-:W-:Y:S01]  /*6cc0*/  VIADD R13, R20, 0xffffffff ;  /* 0xffffffff140d7836 */ /* 0x002fe20000000000 */
[----:B------:R-:W-:Y:S01]  /*6cd0*/  LOP3.LUT R6, R17, R28, RZ, 0xc0, !PT ;  /* 0x0000001c11067212 */ /* 0x000fe200078ec0ff */
[----:B------:R-:W-:Y:S02]  /*6ce0*/  IMAD.MOV R19, RZ, RZ, -R19 ;  /* 0x000000ffff137224 */ /* 0x000fe400078e0a13 */
[----:B------:R-:W-:Y:S02]  /*6cf0*/  IMAD.MOV R9, RZ, RZ, -R7 ;  /* 0x000000ffff097224 */ /* 0x000fe400078e0a07 */
[----:B------:R-:W-:Y:S01]  /*6d00*/  IMAD R11, R23, R7, R6 ;  /* 0x00000007170b7224 */ /* 0x000fe200078e0206 */
[----:B------:R-:W-:Y:S01]  /*6d10*/  LOP3.LUT R7, R14, R13, RZ, 0xc0, !PT ;  /* 0x0000000d0e077212 */ /* 0x000fe200078ec0ff */
[----:B------:R-:W-:Y:S02]  /*6d20*/  @P2 IMAD R22, R21, R19, R8 ;  /* 0x0000001315162224 */ /* 0x000fe400078e0208 */
[----:B0-----:R-:W-:-:S02]  /*6d30*/  IMAD R6, R9, R27, R18 ;  /* 0x0000001b09067224 */ /* 0x001fc400078e0212 */
[----:B------:R-:W-:Y:S02]  /*6d40*/  IMAD R11, R11, R29, R22 ;  /* 0x0000001d0b0b7224 */ /* 0x000fe400078e0216 */
[----:B------:R-:W-:Y:S02]  /*6d50*/  IMAD R6, R6, R20, R7 ;  /* 0x0000001406067224 */ /* 0x000fe400078e0207 */
[----:B------:R-:W-:Y:S02]  /*6d60*/  IMAD.MOV.U32 R9, RZ, RZ, 0x1 ;  /* 0x00000001ff097424 */ /* 0x000fe400078e00ff */
[----:B------:R-:W-:Y:S01]  /*6d70*/  IMAD.MOV.U32 R10, RZ, RZ, R16 ;  /* 0x000000ffff0a7224 */ /* 0x000fe200078e0010 */
[----:B------:R-:W-:Y:S02]  /*6d80*/  SEL R15, R6, R11, !P2 ;  /* 0x0000000b060f7207 */ /* 0x000fe40005000000 */
[----:B------:R-:W-:-:S07]  /*6d90*/  SEL R11, R11, R6, !P2 ;  /* 0x000000060b0b7207 */ /* 0x000fce0005000000 */
.L_x_135:
[----:B------:R-:W-:-:S08]  /*6da0*/  NOP ;  /* 0x0000000000007918 */ /* 0x000fd00000000000 */
[----:B------:R-:W0:-:S00]  /*6db0*/  USETMAXREG.DEALLOC.CTAPOOL 0x28 ;  /* 0x00000028000079c8 */ /* 0x000e0000080e0500 */
[----:B0-----:R-:W-:-:S13]  /*6dc0*/  ISETP.NE.AND P0, PT, R5, RZ, PT ;  /* 0x000000ff0500720c */ /* 0x001fda0003f05270 */
[----:B------:R-:W-:Y:S05]  /*6dd0*/  @P0 EXIT ;  /* 0x000000000000094d */ /* 0x000fea0003800000 */
[----:B------:R-:W-:Y:S01]  /*6de0*/  LOP3.LUT P0, RZ, R9, 0xff, RZ, 0xc0, !PT ;  /* 0x000000ff09ff7812 */ /* 0x000fe2000780c0ff */
[----:B------:R-:W-:Y:S02]  /*6df0*/  IMAD.MOV.U32 R12, RZ, RZ, 0x1 ;  /* 0x00000001ff0c7424 */ /* 0x000fe400078e00ff */
[----:B------:R-:W-:-:S10]  /*6e00*/  IMAD.MOV.U32 R5, RZ, RZ, RZ ;  /* 0x000000ffff057224 */ /* 0x000fd400078e00ff */
[----:B------:R-:W-:Y:S05]  /*6e10*/  @!P0 BRA `(.L_x_138) ;  /* 0x0000000c00308947 */ /* 0x000fea0003800000 */
[----:B------:R-:W0:Y:S01]  /*6e20*/  LDC R5, c[0x0][0x28c] ;  /* 0x0000a300ff057b82 */ /* 0x000e220000000800 */
[----:B------:R-:W-:Y:S01]  /*6e30*/  ULDC UR5, c[0x0][0x600] ;  /* 0x0001800000057ab9 */ /* 0x000fe20000000800 */
[----:B------:R-:W-:Y:S01]  /*6e40*/  ULDC UR4, c[0x0][0xc] ;  /* 0x0000030000047ab9 */ /* 0x000fe20000000800 */
[----:B------:R-:W-:Y:S01]  /*6e50*/  UIADD3 UR16, UR5, -0x1, URZ ;  /* 0xffffffff05107890 */ /* 0x000fe2000fffe03f */
[C---:B------:R-:W-:Y:S01]  /*6e60*/  LOP3.LUT P4, RZ, R0.reuse, 0x7f, RZ, 0xc0, !PT ;  /* 0x0000007f00ff7812 */ /* 0x040fe2000788c0ff */
[----:B------:R-:W-:Y:S01]  /*6e70*/  ULDC UR6, c[0x0][0x658] ;  /* 0x0001960000067ab9 */ /* 0x000fe20000000800 */
[----:B------:R-:W-:Y:S01]  /*6e80*/  ULDC UR5, c[0x0][0x10] ;  /* 0x0000040000057ab9 */ /* 0x000fe20000000800 */
[----:B------:R-:W-:Y:S01]  /*6e90*/  UMOV UR7, 0xffffffff ;  /* 0xffffffff00077882 */ /* 0x000fe20000000000 */
[----:B------:R-:W-:Y:S01]  /*6ea0*/  UMOV UR8, 0x1 ;  /* 0x0000000100087882 */ /* 0x000fe20000000000 */
[----:B------:R-:W-:Y:S01]  /*6eb0*/  UIMAD.WIDE.U32 UR4, UR4, UR5, URZ ;  /* 0x00000005040472a5 */ /* 0x000fe2000f8e003f */
[----:B------:R-:W-:Y:S01]  /*6ec0*/  LOP3.LUT P0, RZ, R0, 0x1f, RZ, 0xc0, !PT ;  /* 0x0000001f00ff7812 */ /* 0x000fe2000780c0ff */
[----:B------:R-:W-:Y:S01]  /*6ed0*/  USHF.L.U32 UR7, UR7, UR6, URZ ;  /* 0x0000000607077299 */ /* 0x000fe2000800063f */
[----:B------:R-:W-:Y:S01]  /*6ee0*/  BSSY B0, `(.L_x_138) ;  /* 0x00000bf000007945 */ /* 0x000fe20003800000 */
[----:B------:R-:W-:Y:S01]  /*6ef0*/  USHF.L.U32 UR18, UR8, UR6, URZ ;  /* 0x0000000608127299 */ /* 0x000fe2000800063f */
[----:B------:R-:W-:Y:S01]  /*6f00*/  IMAD.MOV.U32 R14, RZ, RZ, 0x1 ;  /* 0x00000001ff0e7424 */ /* 0x000fe200078e00ff */
[----:B------:R-:W-:Y:S01]  /*6f10*/  LOP3.LUT R17, R4, 0x2, RZ, 0xfc, !PT ;  /* 0x0000000204117812 */ /* 0x000fe200078efcff */
[----:B------:R-:W-:Y:S01]  /*6f20*/  ULDC UR6, c[0x0][0x14] ;  /* 0x0000050000067ab9 */ /* 0x000fe20000000800 */
[----:B------:R-:W-:Y:S01]  /*6f30*/  PLOP3.LUT P0, PT, P0, P4, PT, 0x8a, 0x0 ;  /* 0x000000000000781c */ /* 0x000fe20000709172 */
[----:B------:R-:W-:Y:S01]  /*6f40*/  UIMAD.WIDE.U32 UR20, UR4, UR6, URZ ;  /* 0x00000006041472a5 */ /* 0x000fe2000f8e003f */
[----:B------:R-:W-:Y:S01]  /*6f50*/  IMAD.MOV.U32 R12, RZ, RZ, 0x1 ;  /* 0x00000001ff0c7424 */ /* 0x000fe200078e00ff */
[----:B------:R-:W-:-:S02]  /*6f60*/  UIMAD UR13, UR5, UR6, URZ ;  /* 0x00000006050d72a4 */ /* 0x000fc4000f8e023f */
[----:B------:R-:W-:Y:S01]  /*6f70*/  ULOP3.LUT UR17, URZ, UR7, URZ, 0x33, !UPT ;  /* 0x000000073f117292 */ /* 0x000fe2000f8e333f */
[----:B0-----:R-:W-:Y:S01]  /*6f80*/  VIADD R5, R5, 0x7f ;  /* 0x0000007f05057836 */ /* 0x001fe20000000000 */
[----:B------:R-:W-:Y:S01]  /*6f90*/  UIADD3 UR13, UR21, UR13, URZ ;  /* 0x0000000d150d7290 */ /* 0x000fe2000fffe03f */
[----:B------:R-:W-:-:S03]  /*6fa0*/  ULDC.64 UR22, c[0x0][0x198] ;  /* 0x0000660000167ab9 */ /* 0x000fc60000000a00 */
[----:B------:R-:W-:-:S04]  /*6fb0*/  SHF.R.S32.HI R6, RZ, 0x1f, R5 ;  /* 0x0000001fff067819 */ /* 0x000fc80000011405 */
[----:B------:R-:W-:Y:S01]  /*6fc0*/  LEA.HI R6, R6, R5, RZ, 0x7 ;  /* 0x0000000506067211 */ /* 0x000fe200078f38ff */
[----:B------:R-:W-:-:S03]  /*6fd0*/  IMAD.MOV.U32 R5, RZ, RZ, RZ ;  /* 0x000000ffff057224 */ /* 0x000fc600078e00ff */
[----:B------:R-:W-:-:S05]  /*6fe0*/  SHF.R.S32.HI R16, RZ, 0x7, R6 ;  /* 0x00000007ff107819 */ /* 0x000fca0000011406 */
[----:B------:R-:W-:-:S07]  /*6ff0*/  VIADD R13, R16, 0x1 ;  /* 0x00000001100d7836 */ /* 0x000fce0000000000 */
.L_x_150:
[----:B------:R-:W-:-:S03]  /*7000*/  UMOV UR4, 0xffffffff ;  /* 0xffffffff00047882 */ /* 0x000fc60000000000 */
[----:B------:R-:W-:Y:S05]  /*7010*/  BRA.DIV UR4, `(.L_x_139) ;  /* 0x0000001204307947 */ /* 0x000fea000b800000 */
[----:B------:R-:W-:-:S13]  /*7020*/  ELECT P1, URZ, PT ;  /* 0x00000000003f782f */ /* 0x000fda0003820000 */
.L_x_165:
[----:B------:R-:W0:Y:S01]  /*7030*/  LDC R0, c[0x0][0x28c] ;  /* 0x0000a300ff007b82 */ /* 0x000e220000000800 */
[----:B------:R-:W-:Y:S01]  /*7040*/  BSSY B1, `(.L_x_140) ;  /* 0x0000037000017945 */ /* 0x000fe20003800000 */
[----:B0-----:R-:W-:-:S13]  /*7050*/  ISETP.LT.OR P1, PT, R0, 0x1, !P1 ;  /* 0x000000010000780c */ /* 0x001fda0004f21670 */
[----:B------:R-:W-:Y:S05]  /*7060*/  @P1 BRA `(.L_x_141) ;  /* 0x0000000000d01947 */ /* 0x000fea0003800000 */
[----:B------:R-:W-:Y:S02]  /*7070*/  IMAD R15, R15, 0x60, RZ ;  /* 0x000000600f0f7824 */ /* 0x000fe400078e02ff */
[----:B------:R-:W-:Y:S02]  /*7080*/  IMAD.SHL.U32 R11, R11, 0x80, RZ ;  /* 0x000000800b0b7824 */ /* 0x000fe400078e00ff */
[----:B------:R-:W-:Y:S02]  /*7090*/  IMAD.MOV.U32 R20, RZ, RZ, RZ ;  /* 0x000000ffff147224 */ /* 0x000fe400078e00ff */
[----:B------:R-:W-:Y:S02]  /*70a0*/  IMAD.MOV.U32 R0, RZ, RZ, R13 ;  /* 0x000000ffff007224 */ /* 0x000fe400078e000d */
[----:B------:R-:W-:Y:S02]  /*70b0*/  IMAD.MOV.U32 R6, RZ, RZ, R12 ;  /* 0x000000ffff067224 */ /* 0x000fe400078e000c */
[----:B------:R-:W-:-:S07]  /*70c0*/  IMAD.MOV.U32 R7, RZ, RZ, R5 ;  /* 0x000000ffff077224 */ /* 0x000fce00078e0005 */
.L_x_145:
[----:B------:R-:W0:Y:S01]  /*70d0*/  S2R R9, SR_CgaCtaId ;  /* 0x0000000000097919 */ /* 0x000e220000008800 */
[----:B------:R-:W-:-:S04]  /*70e0*/  MOV R8, 0x400 ;  /* 0x0000040000087802 */ /* 0x000fc80000000f00 */
[----:B0-----:R-:W-:Y:S02]  /*70f0*/  LEA R18, R9, R8, 0x18 ;  /* 0x0000000809127211 */ /* 0x001fe400078ec0ff */
[----:B------:R-:W-:Y:S01]  /*7100*/  SHF.L.U32 R8, R6, 0x1f, RZ ;  /* 0x0000001f06087819 */ /* 0x000fe200000006ff */
[----:B------:R-:W0:Y:S02]  /*7110*/  @!P4 LDC R9, c[0x0][0x500] ;  /* 0x00014000ff09cb82 */ /* 0x000e240000000800 */
[----:B------:R-:W-:-:S04]  /*7120*/  IMAD R19, R7, 0x8, R18 ;  /* 0x0000000807137824 */ /* 0x000fc800078e0212 */
[----:B------:R-:W1:Y:S02]  /*7130*/  SYNCS.PHASECHK.TRANS64.TRYWAIT P1, [R19+URZ+0x40], R8 ;  /* 0x00004008130075a7 */ /* 0x000e64000802017f */
[----:B-1----:R-:W-:Y:S05]  /*7140*/  @!P1 BRA `(.L_x_142) ;  /* 0x0000001000049947 */ /* 0x002fea0003800000 */
.L_x_166:
[----:B-1----:R-:W-:Y:S01]  /*7150*/  PRMT R8, R17, 0x9910, RZ ;  /* 0x0000991011087816 */ /* 0x002fe200000000ff */
[----:B0-----:R0:W-:Y:S03]  /*7160*/  @!P4 SYNCS.ARRIVE.TRANS64 RZ, [R19+URZ], R9 ;  /* 0x0000000913ffc9a7 */ /* 0x0011e6000800003f */
[----:B------:R-:W-:-:S13]  /*7170*/  ISETP.NE.AND P1, PT, R8, 0x2, PT ;  /* 0x000000020800780c */ /* 0x000fda0003f25270 */
[----:B0-----:R-:W-:Y:S05]  /*7180*/  @P1 BRA `(.L_x_143) ;  /* 0x0000000000041947 */ /* 0x001fea0003800000 */
[----:B------:R-:W-:Y:S01]  /*7190*/  BPT.TRAP 0x1 ;  /* 0x000000040000795c */ /* 0x000fe20000300000 */
.L_x_143:
[----:B------:R-:W-:Y:S05]  /*71a0*/  @P0 BRA `(.L_x_144) ;  /* 0x0000000000040947 */ /* 0x000fea0003800000 */
[----:B------:R-:W-:Y:S01]  /*71b0*/  BPT.TRAP 0x1 ;  /* 0x000000040000795c */ /* 0x000fe20000300000 */
.L_x_144:
[--C-:B------:R-:W-:Y:S01]  /*71c0*/  IMAD R8, R7, 0x4000, R18.reuse ;  /* 0x0000400007087824 */ /* 0x100fe200078e0212 */
[----:B------:R-:W-:Y:S01]  /*71d0*/  R2UR UR9, R19 ;  /* 0x00000000130972ca */ /* 0x000fe200000e0000 */
[C---:B------:R-:W-:Y:S01]  /*71e0*/  IMAD R18, R7.reuse, 0x3000, R18 ;  /* 0x0000300007127824 */ /* 0x040fe200078e0212 */
[----:B------:R-:W-:Y:S01]  /*71f0*/  UIADD3 UR4, UP0, UR22, 0xf0, URZ ;  /* 0x000000f016047890 */ /* 0x000fe2000ff1e03f */
[----:B------:R-:W-:Y:S01]  /*7200*/  VIADD R0, R0, 0xffffffff ;  /* 0xffffffff00007836 */ /* 0x000fe20000000000 */
[----:B------:R-:W-:Y:S01]  /*7210*/  R2UR UR5, R8 ;  /* 0x00000000080572ca */ /* 0x000fe200000e0000 */
[----:B------:R-:W-:Y:S01]  /*7220*/  UIADD3 UR24, UP1, UR22, 0x1f0, URZ ;  /* 0x000001f016187890 */ /* 0x000fe2000ff3e03f */
[----:B------:R-:W-:Y:S01]  /*7230*/  R2UR UR8, R18 ;  /* 0x00000000120872ca */ /* 0x000fe200000e0000 */
[----:B------:R-:W-:Y:S01]  /*7240*/  VIADD R7, R7, 0x1 ;  /* 0x0000000107077836 */ /* 0x000fe20000000000 */
[----:B------:R-:W-:Y:S01]  /*7250*/  R2UR UR11, R11 ;  /* 0x000000000b0b72ca */ /* 0x000fe200000e0000 */
[----:B------:R-:W-:Y:S01]  /*7260*/  UIADD3.X UR25, URZ, UR23, URZ, UP1, !UPT ;  /* 0x000000173f197290 */ /* 0x000fe20008ffe43f */
[----:B------:R-:W-:Y:S01]  /*7270*/  R2UR UR10, R20 ;  /* 0x00000000140a72ca */ /* 0x000fe200000e0000 */
[----:B------:R-:W-:Y:S01]  /*7280*/  UMOV UR6, 0x0 ;  /* 0x0000000000067882 */ /* 0x000fe20000000000 */
[----:B------:R-:W-:Y:S01]  /*7290*/  R2UR UR12, R10 ;  /* 0x000000000a0c72ca */ /* 0x000fe200000e0000 */
[----:B------:R-:W-:Y:S01]  /*72a0*/  UMOV UR7, 0x10000000 ;  /* 0x1000000000077882 */ /* 0x000fe20000000000 */
[----:B------:R-:W-:Y:S01]  /*72b0*/  R2UR UR19, R15 ;  /* 0x000000000f1372ca */ /* 0x000fe200000e0000 */
[----:B------:R-:W-:Y:S01]  /*72c0*/  VIADD R20, R20, 0x80 ;  /* 0x0000008014147836 */ /* 0x000fe20000000000 */
[----:B------:R-:W-:Y:S01]  /*72d0*/  ISETP.GT.AND P3, PT, R0, 0x1, PT ;  /* 0x000000010000780c */ /* 0x000fe20003f64270 */
[----:B------:R-:W-:Y:S01]  /*72e0*/  UIADD3 UR14, UR5, 0x180, URZ ;  /* 0x00000180050e7890 */ /* 0x000fe2000fffe03f */
[----:B------:R-:W-:Y:S01]  /*72f0*/  ISETP.NE.AND P1, PT, R7, 0x8, PT ;  /* 0x000000080700780c */ /* 0x000fe20003f25270 */
[----:B------:R-:W-:-:S02]  /*7300*/  UIADD3.X UR5, URZ, UR23, URZ, UP0, !UPT ;  /* 0x000000173f057290 */ /* 0x000fc400087fe43f */
[----:B------:R-:W-:Y:S01]  /*7310*/  UIADD3 UR15, UR8, 0x20180, URZ ;  /* 0x00020180080f7890 */ /* 0x000fe2000fffe03f */
[----:B------:R-:W-:Y:S02]  /*7320*/  SEL R9, RZ, 0x1, P1 ;  /* 0x00000001ff097807 */ /* 0x000fe40000800000 */
[----:B------:R-:W-:Y:S01]  /*7330*/  UMOV UR8, UR14 ;  /* 0x0000000e00087c82 */ /* 0x000fe20008000000 */
[----:B------:R-:W-:Y:S02]  /*7340*/  SEL R7, R7, RZ, P1 ;  /* 0x000000ff07077207 */ /* 0x000fe40000800000 */
[----:B------:R-:W-:Y:S01]  /*7350*/  LOP3.LUT R6, R6, R9, RZ, 0x3c, !PT ;  /* 0x0000000906067212 */ /* 0x000fe200078e3cff */
[----:B------:R0:W-:Y:S02]  /*7360*/  UTMALDG.3D [UR8], [UR4], desc[UR6] ;  /* 0x00000608040075b4 */ /* 0x0001e40008011000 */
[----:B0-----:R-:W-:Y:S01]  /*7370*/  UMOV UR8, UR15 ;  /* 0x0000000f00087c82 */ /* 0x001fe20008000000 */
[----:B------:R-:W-:-:S02]  /*7380*/  UMOV UR11, UR19 ;  /* 0x00000013000b7c82 */ /* 0x000fc40008000000 */
[----:B------:R0:W-:Y:S02]  /*7390*/  UTMALDG.3D [UR8], [UR24], desc[UR6] ;  /* 0x00000608180075b4 */ /* 0x0001e40008011000 */
[----:B0-----:R-:W-:Y:S05]  /*73a0*/  @P3 BRA `(.L_x_145) ;  /* 0xfffffffc00483947 */ /* 0x001fea000383ffff */
.L_x_141:
[----:B------:R-:W-:Y:S05]  /*73b0*/  BSYNC B1 ;  /* 0x0000000000017941 */ /* 0x000fea0003800000 */
.L_x_140:
[----:B------:R-:W-:Y:S01]  /*73c0*/  LOP3.LUT P3, RZ, R14, 0xff, RZ, 0xc0, !PT ;  /* 0x000000ff0eff7812 */ /* 0x000fe2000786c0ff */
[----:B------:R-:W-:Y:S01]  /*73d0*/  IMAD.IADD R5, R16, 0x1, R5 ;  /* 0x0000000110057824 */ /* 0x000fe200078e0205 */
[----:B------:R-:W-:Y:S01]  /*73e0*/  IADD3 R2, P5, R2, UR20, RZ ;  /* 0x0000001402027c10 */ /* 0x000fe2000ffbe0ff */
[----:B------:R-:W-:Y:S01]  /*73f0*/  ULDC.64 UR4, c[0x0][0x650] ;  /* 0x0001940000047ab9 */ /* 0x000fe20000000a00 */
[----:B------:R-:W-:Y:S01]  /*7400*/  BSSY B1, `(.L_x_146) ;  /* 0x000006a000017945 */ /* 0x000fe20003800000 */
[----:B------:R-:W-:Y:S01]  /*7410*/  IMAD.MOV.U32 R11, RZ, RZ, -0x1 ;  /* 0xffffffffff0b7424 */ /* 0x000fe200078e00ff */
[----:B------:R-:W-:Y:S01]  /*7420*/  ISETP.GT.U32.AND P1, PT, R5, 0x7, PT ;  /* 0x000000070500780c */ /* 0x000fe20003f24070 */
[----:B------:R-:W-:Y:S01]  /*7430*/  IMAD.MOV.U32 R15, RZ, RZ, -0x1 ;  /* 0xffffffffff0f7424 */ /* 0x000fe200078e00ff */
[----:B------:R-:W-:Y:S01]  /*7440*/  SHF.R.U32.HI R0, RZ, 0x3, R5 ;  /* 0x00000003ff007819 */ /* 0x000fe20000011605 */
[----:B------:R-:W-:Y:S01]  /*7450*/  IMAD.MOV.U32 R10, RZ, RZ, -0x1 ;  /* 0xffffffffff0a7424 */ /* 0x000fe200078e00ff */
[----:B------:R-:W-:-:S02]  /*7460*/  ISETP.LT.U32.AND P1, PT, R16, 0x8, P1 ;  /* 0x000000081000780c */ /* 0x000fc40000f21070 */
[----:B------:R-:W-:Y:S01]  /*7470*/  IADD3.X R3, R3, UR13, RZ, P5, !PT ;  /* 0x0000000d03037c10 */ /* 0x000fe2000affe4ff */
[----:B------:R-:W0:Y:S01]  /*7480*/  @P3 S2R R7, SR_CgaCtaId ;  /* 0x0000000000073919 */ /* 0x000e220000008800 */
[----:B------:R-:W-:Y:S02]  /*7490*/  @P3 MOV R6, 0x400 ;  /* 0x0000040000063802 */ /* 0x000fe40000000f00 */
[----:B------:R-:W-:Y:S02]  /*74a0*/  ISETP.GE.U32.AND P5, PT, R2, UR4, PT ;  /* 0x0000000402007c0c */ /* 0x000fe4000bfa6070 */
[----:B------:R-:W-:Y:S02]  /*74b0*/  LOP3.LUT R0, R0, 0x1, RZ, 0xc0, !PT ;  /* 0x0000000100007812 */ /* 0x000fe400078ec0ff */
[----:B------:R-:W-:Y:S02]  /*74c0*/  LOP3.LUT R5, R5, 0x7, RZ, 0xc0, !PT ;  /* 0x0000000705057812 */ /* 0x000fe400078ec0ff */
[----:B------:R-:W-:-:S02]  /*74d0*/  PRMT R14, RZ, 0x7610, R14 ;  /* 0x00007610ff0e7816 */ /* 0x000fc4000000000e */
[----:B0-----:R-:W-:Y:S02]  /*74e0*/  @P3 LEA R6, R7, R6, 0x18 ;  /* 0x0000000607063211 */ /* 0x001fe400078ec0ff */
[----:B------:R-:W-:Y:S02]  /*74f0*/  SEL R7, RZ, 0x1, !P1 ;  /* 0x00000001ff077807 */ /* 0x000fe40004800000 */
[----:B------:R-:W-:Y:S01]  /*7500*/  ISETP.GE.U32.AND.EX P1, PT, R3, UR5, PT, P5 ;  /* 0x0000000503007c0c */ /* 0x000fe2000bf26150 */
[----:B------:R0:W-:Y:S01]  /*7510*/  @P3 SYNCS.ARRIVE.TRANS64.A1T0 RZ, [R6+URZ+0x98], RZ ;  /* 0x000098ff06ff39a7 */ /* 0x0001e2000810003f */
[----:B------:R-:W-:-:S04]  /*7520*/  ISETP.NE.U32.AND P3, PT, R0, 0x1, PT ;  /* 0x000000010000780c */ /* 0x000fc80003f65070 */
[----:B------:R-:W-:-:S04]  /*7530*/  ISETP.GT.U32.AND P3, PT, R16, 0x7, !P3 ;  /* 0x000000071000780c */ /* 0x000fc80005f64070 */
[----:B------:R-:W-:-:S04]  /*7540*/  SEL R0, RZ, 0x1, !P3 ;  /* 0x00000001ff007807 */ /* 0x000fc80005800000 */
[----:B------:R-:W-:Y:S02]  /*7550*/  LOP3.LUT R12, R0, R12, R7, 0x96, !PT ;  /* 0x0000000c000c7212 */ /* 0x000fe400078e9607 */
[----:B------:R-:W-:Y:S01]  /*7560*/  PRMT R0, RZ, 0x7610, R0 ;  /* 0x00007610ff007816 */ /* 0x000fe20000000000 */
[----:B0-----:R-:W-:Y:S06]  /*7570*/  @P1 BRA `(.L_x_147) ;  /* 0x0000000400481947 */ /* 0x001fec0003800000 */
[----:B------:R-:W-:Y:S01]  /*7580*/  ULDC.64 UR4, c[0x0][0x628] ;  /* 0x00018a0000047ab9 */ /* 0x000fe20000000a00 */
[----:B------:R-:W0:Y:S01]  /*7590*/  S2R R15, SR_CTAID.X ;  /* 0x00000000000f7919 */ /* 0x000e220000002500 */
[----:B------:R-:W-:Y:S01]  /*75a0*/  ISETP.NE.U32.AND P1, PT, RZ, UR4, PT ;  /* 0x00000004ff007c0c */ /* 0x000fe2000bf25070 */
[----:B------:R-:W-:Y:S01]  /*75b0*/  ULDC UR7, c[0x0][0x630] ;  /* 0x00018c0000077ab9 */ /* 0x000fe20000000800 */
[----:B------:R-:W-:Y:S01]  /*75c0*/  IMAD.MOV.U32 R6, RZ, RZ, R2 ;  /* 0x000000ffff067224 */ /* 0x000fe200078e0002 */
[----:B------:R-:W1:Y:S01]  /*75d0*/  S2R R0, SR_CTAID.Y ;  /* 0x0000000000007919 */ /* 0x000e620000002600 */
[----:B------:R-:W-:Y:S01]  /*75e0*/  ISETP.NE.AND.EX P1, PT, RZ, UR5, PT, P1 ;  /* 0x00000005ff007c0c */ /* 0x000fe2000bf25310 */
[----:B------:R-:W-:-:S12]  /*75f0*/  IMAD.MOV.U32 R7, RZ, RZ, R3 ;  /* 0x000000ffff077224 */ /* 0x000fd800078e0003 */
[----:B------:R-:W-:Y:S05]  /*7600*/  @!P1 BRA `(.L_x_148) ;  /* 0x0000000000289947 */ /* 0x000fea0003800000 */
[----:B------:R-:W-:Y:S02]  /*7610*/  ULDC UR6, c[0x0][0x634] ;  /* 0x00018d0000067ab9 */ /* 0x000fe40000000800 */
[----:B------:R-:W-:-:S05]  /*7620*/  IADD3 R11, P1, R2, UR6, RZ ;  /* 0x00000006020b7c10 */ /* 0x000fca000ff3e0ff */
[----:B------:R-:W-:-:S04]  /*7630*/  IMAD.X R19, RZ, RZ, R3, P1 ;  /* 0x000000ffff137224 */ /* 0x000fc800008e0603 */
[----:B------:R-:W-:-:S04]  /*7640*/  IMAD.WIDE.U32 R8, R19, UR4, RZ ;  /* 0x0000000413087c25 */ /* 0x000fc8000f8e00ff */
[----:B------:R-:W-:-:S04]  /*7650*/  IMAD.WIDE.U32 R8, P1, R11, UR5, R8 ;  /* 0x000000050b087c25 */ /* 0x000fc8000f820008 */
[----:B------:R-:W-:-:S04]  /*7660*/  IMAD.WIDE.U32 R10, R11, UR4, RZ ;  /* 0x000000040b0a7c25 */ /* 0x000fc8000f8e00ff */
[----:B------:R-:W-:Y:S01]  /*7670*/  IMAD.X R7, RZ, RZ, RZ, P1 ;  /* 0x000000ffff077224 */ /* 0x000fe200008e06ff */
[----:B------:R-:W-:Y:S01]  /*7680*/  IADD3 RZ, P1, R11, R8, RZ ;  /* 0x000000080bff7210 */ /* 0x000fe20007f3e0ff */
[----:B------:R-:W-:-:S04]  /*7690*/  IMAD.MOV.U32 R6, RZ, RZ, R9 ;  /* 0x000000ffff067224 */ /* 0x000fc800078e0009 */
[----:B------:R-:W-:-:S08]  /*76a0*/  IMAD.WIDE.U32.X R6, R19, UR5, R6, P1 ;  /* 0x0000000513067c25 */ /* 0x000fd000088e0406 */
.L_x_148:
[--C-:B------:R-:W-:Y:S01]  /*76b0*/  SHF.R.U64 R10, R6, UR7, R7.reuse ;  /* 0x00000007060a7c19 */ /* 0x100fe20008001207 */
[----:B------:R-:W-:Y:S01]  /*76c0*/  ULDC.64 UR4, c[0x0][0x620] ;  /* 0x0001880000047ab9 */ /* 0x000fe20000000a00 */
[----:B------:R-:W-:Y:S01]  /*76d0*/  SHF.R.U32.HI R6, RZ, UR7, R7 ;  /* 0x00000007ff067c19 */ /* 0x000fe20008011607 */
[----:B------:R-:W2:Y:S01]  /*76e0*/  LDC R22, c[0x0][0x144] ;  /* 0x00005100ff167b82 */ /* 0x000ea20000000800 */
[----:B------:R-:W-:Y:S01]  /*76f0*/  IADD3 R9, P1, RZ, -R10, RZ ;  /* 0x8000000aff097210 */ /* 0x000fe20007f3e0ff */
[----:B------:R-:W-:Y:S01]  /*7700*/  ULDC.64 UR8, c[0x0][0x640] ;  /* 0x0001900000087ab9 */ /* 0x000fe20000000a00 */
[----:B0-----:R-:W-:Y:S01]  /*7710*/  I2FP.F32.U32 R11, R15 ;  /* 0x0000000f000b7245 */ /* 0x001fe20000201000 */
[----:B------:R-:W-:Y:S02]  /*7720*/  ULDC UR6, c[0x0][0x608] ;  /* 0x0001820000067ab9 */ /* 0x000fe40000000800 */
[----:B------:R-:W-:Y:S01]  /*7730*/  IMAD.X R6, RZ, RZ, ~R6, P1 ;  /* 0x000000ffff067224 */ /* 0x000fe200008e0e06 */
[----:B------:R-:W-:Y:S01]  /*7740*/  ISETP.NE.U32.AND P1, PT, RZ, UR8, PT ;  /* 0x00000008ff007c0c */ /* 0x000fe2000bf25070 */
[----:B------:R-:W0:Y:S02]  /*7750*/  LDC R19, c[0x0][0x148] ;  /* 0x00005200ff137b82 */ /* 0x000e240000000800 */
[----:B------:R-:W-:Y:S01]  /*7760*/  IMAD R8, R6, UR4, RZ ;  /* 0x0000000406087c24 */ /* 0x000fe2000f8e02ff */
[----:B------:R-:W-:Y:S01]  /*7770*/  ISETP.NE.AND.EX P1, PT, RZ, UR9, PT, P1 ;  /* 0x00000009ff007c0c */ /* 0x000fe2000bf25310 */
[----:B------:R-:W-:Y:S01]  /*7780*/  IMAD.WIDE.U32 R6, R9, UR4, R2 ;  /* 0x0000000409067c25 */ /* 0x000fe2000f8e0002 */
[----:B------:R-:W-:-:S03]  /*7790*/  ULDC UR4, c[0x0][0x150] ;  /* 0x0000540000047ab9 */ /* 0x000fc60000000800 */
[----:B------:R-:W-:Y:S02]  /*77a0*/  IMAD R9, R9, UR5, R8 ;  /* 0x0000000509097c24 */ /* 0x000fe4000f8e0208 */
[----:B------:R-:W-:Y:S01]  /*77b0*/  FMUL R8, R11, UR4 ;  /* 0x000000040b087c20 */ /* 0x000fe20008400000 */
[----:B------:R-:W-:Y:S01]  /*77c0*/  ULDC UR4, c[0x0][0x618] ;  /* 0x0001860000047ab9 */ /* 0x000fe20000000800 */
[----:B------:R-:W-:Y:S01]  /*77d0*/  ULDC UR5, c[0x0][0x154] ;  /* 0x0000550000057ab9 */ /* 0x000fe20000000800 */
[----:B------:R-:W-:-:S03]  /*77e0*/  IMAD.IADD R7, R7, 0x1, R9 ;  /* 0x0000000107077824 */ /* 0x000fc600078e0209 */
[----:B------:R-:W3:Y:S02]  /*77f0*/  F2I.U32.TRUNC.NTZ R8, R8 ;  /* 0x0000000800087305 */ /* 0x000ee4000020f000 */
[----:B------:R-:W-:Y:S02]  /*7800*/  SHF.R.U64 R11, R6, UR4, R7 ;  /* 0x00000004060b7c19 */ /* 0x000fe40008001207 */
[----:B-1----:R-:W-:-:S05]  /*7810*/  I2FP.F32.U32 R6, R0 ;  /* 0x0000000000067245 */ /* 0x002fca0000201000 */
[----:B------:R-:W-:Y:S01]  /*7820*/  FMUL R21, R6, UR5 ;  /* 0x0000000506157c20 */ /* 0x000fe20008400000 */
[----:B------:R-:W-:Y:S01]  /*7830*/  SHF.R.U32.HI R6, RZ, UR4, R7 ;  /* 0x00000004ff067c19 */ /* 0x000fe20008011607 */
[----:B------:R-:W-:-:S03]  /*7840*/  ULDC UR4, c[0x0][0x658] ;  /* 0x0001960000047ab9 */ /* 0x000fc60000000800 */
[--C-:B------:R-:W-:Y:S01]  /*7850*/  SHF.R.U64 R20, R11, UR6, R6.reuse ;  /* 0x000000060b147c19 */ /* 0x100fe20008001206 */
[----:B------:R-:W1:Y:S01]  /*7860*/  F2I.U32.TRUNC.NTZ R21, R21 ;  /* 0x0000001500157305 */ /* 0x000e62000020f000 */
[----:B------:R-:W-:Y:S01]  /*7870*/  SHF.R.U32.HI R7, RZ, UR6, R6 ;  /* 0x00000006ff077c19 */ /* 0x000fe20008011606 */
[----:B---3--:R-:W-:-:S03]  /*7880*/  IMAD.MOV R8, RZ, RZ, -R8 ;  /* 0x000000ffff087224 */ /* 0x008fc600078e0a08 */
[----:B------:R-:W-:Y:S01]  /*7890*/  SHF.R.U64 R18, R20, UR4, R7 ;  /* 0x0000000414127c19 */ /* 0x000fe20008001207 */
[----:B--2---:R-:W-:Y:S01]  /*78a0*/  IMAD R15, R22, R8, R15 ;  /* 0x00000008160f7224 */ /* 0x004fe200078e020f */
[----:B------:R-:W-:-:S03]  /*78b0*/  SHF.R.U32.HI R23, RZ, UR4, R7 ;  /* 0x00000004ff177c19 */ /* 0x000fc60008011607 */
[----:B------:R-:W-:Y:S02]  /*78c0*/  IMAD.MOV.U32 R6, RZ, RZ, R18 ;  /* 0x000000ffff067224 */ /* 0x000fe400078e0012 */
[----:B------:R-:W-:Y:S01]  /*78d0*/  IMAD.MOV.U32 R7, RZ, RZ, R23 ;  /* 0x000000ffff077224 */ /* 0x000fe200078e0017 */
[----:B-1----:R-:W-:Y:S06]  /*78e0*/  @!P1 BRA `(.L_x_149) ;  /* 0x0000000000289947 */ /* 0x002fec0003800000 */
[----:B------:R-:W-:Y:S02]  /*78f0*/  ULDC UR4, c[0x0][0x64c] ;  /* 0x0001930000047ab9 */ /* 0x000fe40000000800 */
[----:B------:R-:W-:-:S05]  /*7900*/  IADD3 R7, P1, R18, UR4, RZ ;  /* 0x0000000412077c10 */ /* 0x000fca000ff3e0ff */
[----:B------:R-:W-:-:S04]  /*7910*/  IMAD.X R23, RZ, RZ, R23, P1 ;  /* 0x000000ffff177224 */ /* 0x000fc800008e0617 */
[----:B------:R-:W-:-:S04]  /*7920*/  IMAD.WIDE.U32 R8, R23, UR8, RZ ;  /* 0x0000000817087c25 */ /* 0x000fc8000f8e00ff */
[----:B------:R-:W-:-:S04]  /*7930*/  IMAD.WIDE.U32 R8, P1, R7, UR9, R8 ;  /* 0x0000000907087c25 */ /* 0x000fc8000f820008 */
[----:B------:R-:W-:-:S04]  /*7940*/  IMAD.WIDE.U32 R6, R7, UR8, RZ ;  /* 0x0000000807067c25 */ /* 0x000fc8000f8e00ff */
[----:B------:R-:W-:Y:S01]  /*7950*/  IMAD.MOV.U32 R6, RZ, RZ, R9 ;  /* 0x000000ffff067224 */ /* 0x000fe200078e0009 */
[----:B------:R-:W-:Y:S01]  /*7960*/  IADD3 RZ, P3, R7, R8, RZ ;  /* 0x0000000807ff7210 */ /* 0x000fe20007f7e0ff */
[----:B------:R-:W-:-:S04]  /*7970*/  IMAD.X R7, RZ, RZ, RZ, P1 ;  /* 0x000000ffff077224 */ /* 0x000fc800008e06ff */
[----:B------:R-:W-:-:S08]  /*7980*/  IMAD.WIDE.U32.X R6, R23, UR9, R6, P3 ;  /* 0x0000000917067c25 */ /* 0x000fd000098e0406 */
.L_x_149:
[----:B------:R-:W-:Y:S01]  /*7990*/  ULDC UR4, c[0x0][0x648] ;  /* 0x0001920000047ab9 */ /* 0x000fe20000000800 */
[----:B------:R-:W-:Y:S01]  /*79a0*/  LOP3.LUT R20, R20, UR17, RZ, 0xc0, !PT ;  /* 0x0000001114147c12 */ /* 0x000fe2000f8ec0ff */
[----:B------:R-:W-:Y:S01]  /*79b0*/  IMAD.MOV R21, RZ, RZ, -R21 ;  /* 0x000000ffff157224 */ /* 0x000fe200078e0a15 */
[----:B------:R-:W-:Y:S01]  /*79c0*/  SHF.R.U64 R7, R6, UR4, R7 ;  /* 0x0000000406077c19 */ /* 0x000fe20008001207 */
[----:B------:R-:W-:Y:S01]  /*79d0*/  ULDC UR4, c[0x0][0x638] ;  /* 0x00018e0000047ab9 */ /* 0x000fe20000000800 */
[----:B------:R-:W-:Y:S01]  /*79e0*/  ULDC UR5, c[0x0][0x610] ;  /* 0x0001840000057ab9 */ /* 0x000fe20000000800 */
[----:B0-----:R-:W-:Y:S02]  /*79f0*/  @P2 IMAD R15, R19, R21, R0 ;  /* 0x00000015130f2224 */ /* 0x001fe400078e0200 */
[----:B------:R-:W-:Y:S02]  /*7a00*/  IMAD.MOV R9, RZ, RZ, -R7 ;  /* 0x000000ffff097224 */ /* 0x000fe400078e0a07 */
[----:B------:R-:W-:Y:S01]  /*7a10*/  IMAD R20, R7, UR18, R20 ;  /* 0x0000001207147c24 */ /* 0x000fe2000f8e0214 */
[----:B------:R-:W-:Y:S01]  /*7a20*/  LOP3.LUT R7, R11, UR16, RZ, 0xc0, !PT ;  /* 0x000000100b077c12 */ /* 0x000fe2000f8ec0ff */
[----:B------:R-:W-:Y:S01]  /*7a30*/  IMAD R18, R9, UR4, R18 ;  /* 0x0000000409127c24 */ /* 0x000fe2000f8e0212 */
[----:B------:R-:W-:Y:S01]  /*7a40*/  ULDC UR4, c[0x0][0x600] ;  /* 0x0001800000047ab9 */ /* 0x000fe20000000800 */
[----:B------:R-:W-:-:S02]  /*7a50*/  IMAD R11, R20, UR5, R15 ;  /* 0x00000005140b7c24 */ /* 0x000fc4000f8e020f */
[----:B------:R-:W-:Y:S02]  /*7a60*/  IMAD R18, R18, UR4, R7 ;  /* 0x0000000412127c24 */ /* 0x000fe4000f8e0207 */
[----:B------:R-:W-:-:S03]  /*7a70*/  IMAD.MOV.U32 R0, RZ, RZ, 0x1 ;  /* 0x00000001ff007424 */ /* 0x000fc600078e00ff */
[----:B------:R-:W-:Y:S02]  /*7a80*/  SEL R15, R18, R11, !P2 ;  /* 0x0000000b120f7207 */ /* 0x000fe40005000000 */
[----:B------:R-:W-:-:S07]  /*7a90*/  SEL R11, R11, R18, !P2 ;  /* 0x000000120b0b7207 */ /* 0x000fce0005000000 */
.L_x_147:
[----:B------:R-:W-:Y:S05]  /*7aa0*/  BSYNC B1 ;  /* 0x0000000000017941 */ /* 0x000fea0003800000 */
.L_x_146:
[----:B------:R-:W-:-:S13]  /*7ab0*/  LOP3.LUT P1, RZ, R0, 0xff, RZ, 0xc0, !PT ;  /* 0x000000ff00ff7812 */ /* 0x000fda000782c0ff */
[----:B------:R-:W-:Y:S05]  /*7ac0*/  @P1 BRA `(.L_x_150) ;  /* 0xfffffff4004c1947 */ /* 0x000fea000383ffff */
[----:B------:R-:W-:Y:S05]  /*7ad0*/  BSYNC B0 ;  /* 0x0000000000007941 */ /* 0x000fea0003800000 */
.L_x_138:
[----:B------:R-:W-:-:S03]  /*7ae0*/  UMOV UR4, 0xffffffff ;  /* 0xffffffff00047882 */ /* 0x000fc60000000000 */
[----:B------:R-:W-:Y:S05]  /*7af0*/  BRA.DIV UR4, `(.L_x_151) ;  /* 0x0000000604ac7947 */ /* 0x000fea000b800000 */
[----:B------:R-:W-:-:S13]  /*7b00*/  ELECT P0, URZ, PT ;  /* 0x00000000003f782f */ /* 0x000fda0003800000 */
.L_x_169:
[----:B------:R-:W-:Y:S04]  /*7b10*/  BSSY B0, `(.L_x_152) ;  /* 0x000004f000007945 */ /* 0x000fe80003800000 */
[----:B------:R-:W-:Y:S05]  /*7b20*/  @!P0 BRA `(.L_x_153) ;  /* 0x0000000400348947 */ /* 0x000fea0003800000 */
[----:B------:R-:W-:-:S04]  /*7b30*/  LOP3.LUT R4, R4, 0x2, RZ, 0xfc, !PT ;  /* 0x0000000204047812 */ /* 0x000fc800078efcff */
[----:B------:R-:W-:-:S13]  /*7b40*/  ISETP.NE.AND P0, PT, R4, 0x3, PT ;  /* 0x000000030400780c */ /* 0x000fda0003f05270 */
[----:B------:R-:W-:Y:S05]  /*7b50*/  @!P0 BRA `(.L_x_154) ;  /* 0x0000000000048947 */ /* 0x000fea0003800000 */
[----:B------:R-:W-:Y:S01]  /*7b60*/  BPT.TRAP 0x1 ;  /* 0x000000040000795c */ /* 0x000fe20000300000 */
.L_x_154:
[----:B------:R-:W0:Y:S01]  /*7b70*/  S2R R3, SR_CgaCtaId ;  /* 0x0000000000037919 */ /* 0x000e220000008800 */
[----:B------:R-:W-:Y:S02]  /*7b80*/  MOV R0, 0x400 ;  /* 0x0000040000007802 */ /* 0x000fe40000000f00 */
[----:B------:R-:W-:Y:S02]  /*7b90*/  SHF.L.U32 R2, R12, 0x1f, RZ ;  /* 0x0000001f0c027819 */ /* 0x000fe400000006ff */
[----:B0-----:R-:W-:-:S05]  /*7ba0*/  LEA R0, R3, R0, 0x18 ;  /* 0x0000000003007211 */ /* 0x001fca00078ec0ff */
[----:B------:R-:W-:-:S04]  /*7bb0*/  VIADD R0, R0, 0x40 ;  /* 0x0000004000007836 */ /* 0x000fc80000000000 */
[C---:B------:R-:W-:Y:S02]  /*7bc0*/  IMAD R7, R5.reuse, 0x8, R0 ;  /* 0x0000000805077824 */ /* 0x040fe400078e0200 */
[----:B------:R-:W-:Y:S02]  /*7bd0*/  VIADD R5, R5, 0x1 ;  /* 0x0000000105057836 */ /* 0x000fe40000000000 */
[----:B------:R-:W0:Y:S03]  /*7be0*/  SYNCS.PHASECHK.TRANS64.TRYWAIT P0, [R7+URZ], R2 ;  /* 0x00000002070075a7 */ /* 0x000e26000800017f */
[----:B------:R-:W-:-:S04]  /*7bf0*/  ISETP.NE.AND P1, PT, R5, 0x8, PT ;  /* 0x000000080500780c */ /* 0x000fc80003f25270 */
[----:B------:R-:W-:Y:S02]  /*7c00*/  SEL R3, RZ, 0x1, P1 ;  /* 0x00000001ff037807 */ /* 0x000fe40000800000 */
[----:B------:R-:W-:Y:S02]  /*7c10*/  SEL R5, R5, RZ, P1 ;  /* 0x000000ff05057207 */ /* 0x000fe40000800000 */
[----:B------:R-:W-:-:S03]  /*7c20*/  LOP3.LUT R12, R12, R3, RZ, 0x3c, !PT ;  /* 0x000000030c0c7212 */ /* 0x000fc600078e3cff */
[----:B------:R-:W-:Y:S01]  /*7c30*/  IMAD R9, R5, 0x8, R0 ;  /* 0x0000000805097824 */ /* 0x000fe200078e0200 */
[----:B------:R-:W-:Y:S01]  /*7c40*/  SHF.L.U32 R4, R12, 0x1f, RZ ;  /* 0x0000001f0c047819 */ /* 0x000fe200000006ff */
[----:B0-----:R-:W-:Y:S06]  /*7c50*/  @!P0 BRA `(.L_x_155) ;  /* 0x0000000400788947 */ /* 0x001fec0003800000 */
.L_x_170:
[----:B------:R-:W1:Y:S01]  /*7c60*/  SYNCS.PHASECHK.TRANS64.TRYWAIT P0, [R9+URZ], R4 ;  /* 0x00000004090075a7 */ /* 0x000e62000800017f */
[----:B0-----:R-:W-:-:S05]  /*7c70*/  VIADD R2, R5, 0x1 ;  /* 0x0000000105027836 */ /* 0x001fca0000000000 */
[----:B------:R-:W-:-:S04]  /*7c80*/  ISETP.NE.AND P1, PT, R2, 0x8, PT ;  /* 0x000000080200780c */ /* 0x000fc80003f25270 */
[----:B------:R-:W-:Y:S02]  /*7c90*/  SEL R3, RZ, 0x1, P1 ;  /* 0x00000001ff037807 */ /* 0x000fe40000800000 */
[----:B------:R-:W-:Y:S02]  /*7ca0*/  SEL R7, R2, RZ, P1 ;  /* 0x000000ff02077207 */ /* 0x000fe40000800000 */
[----:B------:R-:W-:-:S03]  /*7cb0*/  LOP3.LUT R12, R12, R3, RZ, 0x3c, !PT ;  /* 0x000000030c0c7212 */ /* 0x000fc600078e3cff */
[----:B------:R-:W-:Y:S01]  /*7cc0*/  IMAD R6, R7, 0x8, R0 ;  /* 0x0000000807067824 */ /* 0x000fe200078e0200 */
[----:B------:R-:W-:Y:S01]  /*7cd0*/  SHF.L.U32 R5, R12, 0x1f, RZ ;  /* 0x0000001f0c057819 */ /* 0x000fe200000006ff */
[----:B-1----:R-:W-:Y:S06]  /*7ce0*/  @!P0 BRA `(.L_x_156) ;  /* 0x0000000400688947 */ /* 0x002fec0003800000 */
.L_x_171:
[----:B------:R-:W1:Y:S01]  /*7cf0*/  SYNCS.PHASECHK.TRANS64.TRYWAIT P0, [R6+URZ], R5 ;  /* 0x00000005060075a7 */ /* 0x000e62000800017f */
[----:B------:R-:W-:-:S05]  /*7d00*/  VIADD R2, R7, 0x1 ;  /* 0x0000000107027836 */ /* 0x000fca0000000000 */
[----:B------:R-:W-:-:S04]  /*7d10*/  ISETP.NE.AND P1, PT, R2, 0x8, PT ;  /* 0x000000080200780c */ /* 0x000fc80003f25270 */
[----:B------:R-:W-:Y:S02]  /*7d20*/  SEL R3, RZ, 0x1, P1 ;  /* 0x00000001ff037807 */ /* 0x000fe40000800000 */
[----:B------:R-:W-:Y:S02]  /*7d30*/  SEL R7, R2, RZ, P1 ;  /* 0x000000ff02077207 */ /* 0x000fe40000800000 */
[----:B------:R-:W-:-:S03]  /*7d40*/  LOP3.LUT R12, R12, R3, RZ, 0x3c, !PT ;  /* 0x000000030c0c7212 */ /* 0x000fc600078e3cff */
[----:B0-----:R-:W-:Y:S01]  /*7d50*/  IMAD R9, R7, 0x8, R0 ;  /* 0x0000000807097824 */ /* 0x001fe200078e0200 */
[----:B------:R-:W-:Y:S01]  /*7d60*/  SHF.L.U32 R4, R12, 0x1f, RZ ;  /* 0x0000001f0c047819 */ /* 0x000fe200000006ff */
[----:B-1----:R-:W-:Y:S06]  /*7d70*/  @!P0 BRA `(.L_x_157) ;  /* 0x0000000400588947 */ /* 0x002fec0003800000 */
.L_x_172:
        /* <DEDUP_REMOVED lines=9> */
.L_x_173:
        /* <DEDUP_REMOVED lines=9> */
.L_x_174:
        /* <DEDUP_REMOVED lines=9> */
.L_x_175:
[----:B------:R-:W1:Y:S01]  /*7f30*/  SYNCS.PHASECHK.TRANS64.TRYWAIT P0, [R6+URZ], R5 ;  /* 0x00000005060075a7 */ /* 0x000e62000800017f */
[----:B------:R-:W-:-:S05]  /*7f40*/  VIADD R2, R7, 0x1 ;  /* 0x0000000107027836 */ /* 0x000fca0000000000 */
[----:B------:R-:W-:-:S04]  /*7f50*/  ISETP.NE.AND P1, PT, R2, 0x8, PT ;  /* 0x000000080200780c */ /* 0x000fc80003f25270 */
[----:B0-----:R-:W-:Y:S02]  /*7f60*/  SEL R4, RZ, 0x1, P1 ;  /* 0x00000001ff047807 */ /* 0x001fe40000800000 */
[----:B------:R-:W-:Y:S02]  /*7f70*/  SEL R3, R2, RZ, P1 ;  /* 0x000000ff02037207 */ /* 0x000fe40000800000 */
[----:B------:R-:W-:Y:S01]  /*7f80*/  LOP3.LUT R4, R11, R4, RZ, 0x3c, !PT ;  /* 0x000000040b047212 */ /* 0x000fe200078e3cff */
[----:B-1----:R-:W-:Y:S06]  /*7f90*/  @!P0 BRA `(.L_x_161) ;  /* 0x0000000400208947 */ /* 0x002fec0003800000 */
.L_x_176:
[----:B------:R-:W-:Y:S01]  /*7fa0*/  IMAD R3, R3, 0x8, R0 ;  /* 0x0000000803037824 */ /* 0x000fe200078e0200 */
[----:B------:R-:W-:-:S07]  /*7fb0*/  SHF.L.U32 R0, R4, 0x1f, RZ ;  /* 0x0000001f04007819 */ /* 0x000fce00000006ff */
.L_x_162:
[----:B-1----:R1:W2:Y:S02]  /*7fc0*/  SYNCS.PHASECHK.TRANS64.TRYWAIT P0, [R3+URZ], R0 ;  /* 0x00000000030075a7 */ /* 0x0022a4000800017f */
[----:B--2---:R-:W-:Y:S05]  /*7fd0*/  @!P0 NANOSLEEP.SYNCS 0x989680 ;  /* 0x009896800000895d */ /* 0x004fea0003900000 */
[----:B------:R-:W2:Y:S02]  /*7fe0*/  @!P0 SYNCS.PHASECHK.TRANS64 P0, [R3+URZ], R0 ;  /* 0x00000000030085a7 */ /* 0x000ea4000800007f */
[----:B--2---:R-:W-:Y:S05]  /*7ff0*/  @!P0 BRA `(.L_x_162) ;  /* 0xfffffffc00f08947 */ /* 0x004fea000383ffff */
.L_x_153:
[----:B------:R-:W-:Y:S05]  /*8000*/  BSYNC B0 ;  /* 0x0000000000007941 */ /* 0x000fea0003800000 */
.L_x_152:
[----:B------:R-:W-:Y:S05]  /*8010*/  EXIT ;  /* 0x000000000000794d */ /* 0x000fea0003800000 */
.L_x_18:
[----:B-1----:R-:W-:-:S04]  /*8020*/  IMAD.U32 R7, RZ, RZ, UR6 ;  /* 0x00000006ff077e24 */ /* 0x002fc8000f8e00ff */
[----:B------:R1:W3:Y:S03]  /*8030*/  SYNCS.PHASECHK.TRANS64.TRYWAIT P0, [R7+URZ], R6 ;  /* 0x00000006070075a7 */ /* 0x0002e6000800017f */
[----:B---3--:R-:W-:Y:S05]  /*8040*/  @!P0 NANOSLEEP.SYNCS 0x989680 ;  /* 0x009896800000895d */ /* 0x008fea0003900000 */
[----:B------:R-:W3:Y:S02]  /*8050*/  @!P0 SYNCS.PHASECHK.TRANS64 P0, [R7+URZ], R6 ;  /* 0x00000006070085a7 */ /* 0x000ee4000800007f */
[----:B---3--:R-:W-:Y:S05]  /*8060*/  @!P0 BRA `(.L_x_18) ;  /* 0xfffffffc00ec8947 */ /* 0x008fea000383ffff */
[----:B------:R-:W-:Y:S05]  /*8070*/  BRA `(.L_x_17) ;  /* 0xffffff94001c7947 */ /* 0x000fea000383ffff */
.L_x_24:
[----:B-1----:R-:W-:-:S04]  /*8080*/  IMAD.U32 R8, RZ, RZ, UR12 ;  /* 0x0000000cff087e24 */ /* 0x002fc8000f8e00ff */
[----:B------:R1:W3:Y:S03]  /*8090*/  SYNCS.PHASECHK.TRANS64.TRYWAIT P0, [R8+URZ], R7 ;  /* 0x00000007080075a7 */ /* 0x0002e6000800017f */
[----:B---3--:R-:W-:Y:S05]  /*80a0*/  @!P0 NANOSLEEP.SYNCS 0x989680 ;  /* 0x009896800000895d */ /* 0x008fea0003900000 */
[----:B------:R-:W3:Y:S02]  /*80b0*/  @!P0 SYNCS.PHASECHK.TRANS64 P0, [R8+URZ], R7 ;  /* 0x00000007080085a7 */ /* 0x000ee4000800007f */
[----:B---3--:R-:W-:Y:S05]  /*80c0*/  @!P0 BRA `(.L_x_24) ;  /* 0xfffffffc00ec8947 */ /* 0x008fea000383ffff */
[----:B------:R-:W-:Y:S05]  /*80d0*/  BRA `(.L_x_23) ;  /* 0xffffff9c00307947 */ /* 0x000fea000383ffff */
.L_x_139:
[----:B------:R-:W-:Y:S01]  /*80e0*/  BSSY B1, `(.L_x_163) ;  /* 0x0000006000017945 */ /* 0x000fe20003800000 */
[----:B------:R-:W-:-:S07]  /*80f0*/  IMAD.MOV.U32 R0, RZ, RZ, -0x1 ;  /* 0xffffffffff007424 */ /* 0x000fce00078e00ff */
[----:B------:R-:W-:Y:S05]  /*8100*/  WARPSYNC.COLLECTIVE R0, `(.L_x_164) ;  /* 0x00000000000c7348 */ /* 0x000fea0003c00000 */
[----:B------:R-:W-:Y:S02]  /*8110*/  ELECT P1, UR62, PT ;  /* 0x00000000003e782f */ /* 0x000fe40003820000 */
[----:B------:R-:W-:Y:S01]  /*8120*/  MOV R0, UR62 ;  /* 0x0000003e00007c02 */ /* 0x000fe20008000f00 */
[----:B------:R-:W-:Y:S10]  /*8130*/  ENDCOLLECTIVE ;  /* 0x000000000000791b */ /* 0x000ff40003800000 */
.L_x_164:
[----:B------:R-:W-:Y:S05]  /*8140*/  BSYNC B1 ;  /* 0x0000000000017941 */ /* 0x000fea0003800000 */
.L_x_163:
[----:B------:R-:W-:Y:S05]  /*8150*/  BRA `(.L_x_165) ;  /* 0xffffffec00b47947 */ /* 0x000fea000383ffff */
.L_x_142:
[----:B-1----:R1:W2:Y:S02]  /*8160*/  SYNCS.PHASECHK.TRANS64.TRYWAIT P1, [R19+URZ+0x40], R8 ;  /* 0x00004008130075a7 */ /* 0x0022a4000802017f */
[----:B--2---:R-:W-:Y:S05]  /*8170*/  @!P1 NANOSLEEP.SYNCS 0x989680 ;  /* 0x009896800000995d */ /* 0x004fea0003900000 */
[----:B------:R-:W2:Y:S02]  /*8180*/  @!P1 SYNCS.PHASECHK.TRANS64 P1, [R19+URZ+0x40], R8 ;  /* 0x00004008130095a7 */ /* 0x000ea4000802007f */
[----:B--2---:R-:W-:Y:S05]  /*8190*/  @!P1 BRA `(.L_x_142) ;  /* 0xfffffffc00f09947 */ /* 0x004fea000383ffff */
[----:B------:R-:W-:Y:S05]  /*81a0*/  BRA `(.L_x_166) ;  /* 0xffffffec00e87947 */ /* 0x000fea000383ffff */
.L_x_151:
[----:B------:R-:W-:Y:S01]  /*81b0*/  BSSY B0, `(.L_x_167) ;  /* 0x0000006000007945 */ /* 0x000fe20003800000 */
[----:B------:R-:W-:-:S07]  /*81c0*/  IMAD.MOV.U32 R0, RZ, RZ, -0x1 ;  /* 0xffffffffff007424 */ /* 0x000fce00078e00ff */
[----:B------:R-:W-:Y:S05]  /*81d0*/  WARPSYNC.COLLECTIVE R0, `(.L_x_168) ;  /* 0x00000000000c7348 */ /* 0x000fea0003c00000 */
[----:B------:R-:W-:Y:S02]  /*81e0*/  ELECT P1, UR62, PT ;  /* 0x00000000003e782f */ /* 0x000fe40003820000 */
[----:B------:R-:W-:Y:S01]  /*81f0*/  MOV R0, UR62 ;  /* 0x0000003e00007c02 */ /* 0x000fe20008000f00 */
[----:B------:R-:W-:Y:S10]  /*8200*/  ENDCOLLECTIVE ;  /* 0x000000000000791b */ /* 0x000ff40003800000 */
.L_x_168:
[----:B------:R-:W-:Y:S05]  /*8210*/  BSYNC B0 ;  /* 0x0000000000007941 */ /* 0x000fea0003800000 */
.L_x_167:
[----:B------:R-:W-:Y:S01]  /*8220*/  PLOP3.LUT P0, PT, P1, PT, PT, 0x80, 0x0 ;  /* 0x000000000000781c */ /* 0x000fe20000f0f070 */
[----:B------:R-:W-:-:S12]  /*8230*/  BRA `(.L_x_169) ;  /* 0xfffffff800347947 */ /* 0x000fd8000383ffff */
.L_x_155:
[----:B0-----:R0:W1:Y:S02]  /*8240*/  SYNCS.PHASECHK.TRANS64.TRYWAIT P0, [R7+URZ], R2 ;  /* 0x00000002070075a7 */ /* 0x001064000800017f */
[----:B-1----:R-:W-:Y:S05]  /*8250*/  @!P0 NANOSLEEP.SYNCS 0x989680 ;  /* 0x009896800000895d */ /* 0x002fea0003900000 */
[----:B------:R-:W1:Y:S02]  /*8260*/  @!P0 SYNCS.PHASECHK.TRANS64 P0, [R7+URZ], R2 ;  /* 0x00000002070085a7 */ /* 0x000e64000800007f */
[----:B-1----:R-:W-:Y:S05]  /*8270*/  @!P0 BRA `(.L_x_155) ;  /* 0xfffffffc00f08947 */ /* 0x002fea000383ffff */
[----:B------:R-:W-:Y:S05]  /*8280*/  BRA `(.L_x_170) ;  /* 0xfffffff800747947 */ /* 0x000fea000383ffff */
.L_x_156:
[----:B0-----:R0:W1:Y:S02]  /*8290*/  SYNCS.PHASECHK.TRANS64.TRYWAIT P0, [R9+URZ], R4 ;  /* 0x00000004090075a7 */ /* 0x001064000800017f */
[----:B-1----:R-:W-:Y:S05]  /*82a0*/  @!P0 NANOSLEEP.SYNCS 0x989680 ;  /* 0x009896800000895d */ /* 0x002fea0003900000 */
[----:B------:R-:W1:Y:S02]  /*82b0*/  @!P0 SYNCS.PHASECHK.TRANS64 P0, [R9+URZ], R4 ;  /* 0x00000004090085a7 */ /* 0x000e64000800007f */
[----:B-1----:R-:W-:Y:S05]  /*82c0*/  @!P0 BRA `(.L_x_156) ;  /* 0xfffffffc00f08947 */ /* 0x002fea000383ffff */
[----:B------:R-:W-:Y:S05]  /*82d0*/  BRA `(.L_x_171) ;  /* 0xfffffff800847947 */ /* 0x000fea000383ffff */
.L_x_157:
[----:B0-----:R0:W1:Y:S02]  /*82e0*/  SYNCS.PHASECHK.TRANS64.TRYWAIT P0, [R6+URZ], R5 ;  /* 0x00000005060075a7 */ /* 0x001064000800017f */
[----:B-1----:R-:W-:Y:S05]  /*82f0*/  @!P0 NANOSLEEP.SYNCS 0x989680 ;  /* 0x009896800000895d */ /* 0x002fea0003900000 */
[----:B------:R-:W1:Y:S02]  /*8300*/  @!P0 SYNCS.PHASECHK.TRANS64 P0, [R6+URZ], R5 ;  /* 0x00000005060085a7 */ /* 0x000e64000800007f */
[----:B-1----:R-:W-:Y:S05]  /*8310*/  @!P0 BRA `(.L_x_157) ;  /* 0xfffffffc00f08947 */ /* 0x002fea000383ffff */
[----:B------:R-:W-:Y:S05]  /*8320*/  BRA `(.L_x_172) ;  /* 0xfffffff800947947 */ /* 0x000fea000383ffff */
.L_x_158:
[----:B0-----:R0:W1:Y:S02]  /*8330*/  SYNCS.PHASECHK.TRANS64.TRYWAIT P0, [R9+URZ], R4 ;  /* 0x00000004090075a7 */ /* 0x001064000800017f */
[----:B-1----:R-:W-:Y:S05]  /*8340*/  @!P0 NANOSLEEP.SYNCS 0x989680 ;  /* 0x009896800000895d */ /* 0x002fea0003900000 */
[----:B------:R-:W1:Y:S02]  /*8350*/  @!P0 SYNCS.PHASECHK.TRANS64 P0, [R9+URZ], R4 ;  /* 0x00000004090085a7 */ /* 0x000e64000800007f */
[----:B-1----:R-:W-:Y:S05]  /*8360*/  @!P0 BRA `(.L_x_158) ;  /* 0xfffffffc00f08947 */ /* 0x002fea000383ffff */
[----:B------:R-:W-:Y:S05]  /*8370*/  BRA `(.L_x_173) ;  /* 0xfffffff800a47947 */ /* 0x000fea000383ffff */
.L_x_159:
[----:B0-----:R0:W1:Y:S02]  /*8380*/  SYNCS.PHASECHK.TRANS64.TRYWAIT P0, [R6+URZ], R5 ;  /* 0x00000005060075a7 */ /* 0x001064000800017f */
[----:B-1----:R-:W-:Y:S05]  /*8390*/  @!P0 NANOSLEEP.SYNCS 0x989680 ;  /* 0x009896800000895d */ /* 0x002fea0003900000 */
[----:B------:R-:W1:Y:S02]  /*83a0*/  @!P0 SYNCS.PHASECHK.TRANS64 P0, [R6+URZ], R5 ;  /* 0x00000005060085a7 */ /* 0x000e64000800007f */
[----:B-1----:R-:W-:Y:S05]  /*83b0*/  @!P0 BRA `(.L_x_159) ;  /* 0xfffffffc00f08947 */ /* 0x002fea000383ffff */
[----:B------:R-:W-:Y:S05]  /*83c0*/  BRA `(.L_x_174) ;  /* 0xfffffff800b47947 */ /* 0x000fea000383ffff */
.L_x_160:
[----:B0-----:R0:W1:Y:S02]  /*83d0*/  SYNCS.PHASECHK.TRANS64.TRYWAIT P0, [R9+URZ], R4 ;  /* 0x00000004090075a7 */ /* 0x001064000800017f */
[----:B-1----:R-:W-:Y:S05]  /*83e0*/  @!P0 NANOSLEEP.SYNCS 0x989680 ;  /* 0x009896800000895d */ /* 0x002fea0003900000 */
[----:B------:R-:W1:Y:S02]  /*83f0*/  @!P0 SYNCS.PHASECHK.TRANS64 P0, [R9+URZ], R4 ;  /* 0x00000004090085a7 */ /* 0x000e64000800007f */
[----:B-1----:R-:W-:Y:S05]  /*8400*/  @!P0 BRA `(.L_x_160) ;  /* 0xfffffffc00f08947 */ /* 0x002fea000383ffff */
[----:B------:R-:W-:Y:S05]  /*8410*/  BRA `(.L_x_175) ;  /* 0xfffffff800c47947 */ /* 0x000fea000383ffff */
.L_x_161:
[----:B0-----:R0:W1:Y:S02]  /*8420*/  SYNCS.PHASECHK.TRANS64.TRYWAIT P0, [R6+URZ], R5 ;  /* 0x00000005060075a7 */ /* 0x001064000800017f */
[----:B-1----:R-:W-:Y:S05]  /*8430*/  @!P0 NANOSLEEP.SYNCS 0x989680 ;  /* 0x009896800000895d */ /* 0x002fea0003900000 */
[----:B------:R-:W1:Y:S02]  /*8440*/  @!P0 SYNCS.PHASECHK.TRANS64 P0, [R6+URZ], R5 ;  /* 0x00000005060085a7 */ /* 0x000e64000800007f */
[----:B-1----:R-:W-:Y:S05]  /*8450*/  @!P0 BRA `(.L_x_161) ;  /* 0xfffffffc00f08947 */ /* 0x002fea000383ffff */
[----:B------:R-:W-:Y:S05]  /*8460*/  BRA `(.L_x_176) ;  /* 0xfffffff800cc7947 */ /* 0x000fea000383ffff */
.L_x_177:
[----:B------:R-:W-:-:S00]  /*8470*/  BRA `(.L_x_177) ;  /* 0xfffffffc00fc7947 */ /* 0x000fc0000383ffff */
[----:B------:R-:W-:-:S00]  /*8480*/  NOP ;  /* 0x0000000000007918 */ /* 0x000fc00000000000 */
[----:B------:R-:W-:-:S00]  /*8490*/  NOP ;  /* 0x0000000000007918 */ /* 0x000fc00000000000 */
[----:B------:R-:W-:-:S00]  /*84a0*/  NOP ;  /* 0x0000000000007918 */ /* 0x000fc00000000000 */
[----:B------:R-:W-:-:S00]  /*84b0*/  NOP ;  /* 0x0000000000007918 */ /* 0x000fc00000000000 */
[----:B------:R-:W-:-:S00]  /*84c0*/  NOP ;  /* 0x0000000000007918 */ /* 0x000fc00000000000 */
[----:B------:R-:W-:-:S00]  /*84d0*/  NOP ;  /* 0x0000000000007918 */ /* 0x000fc00000000000 */
[----:B------:R-:W-:-:S00]  /*84e0*/  NOP ;  /* 0x0000000000007918 */ /* 0x000fc00000000000 */
[----:B------:R-:W-:-:S00]  /*84f0*/  NOP ;  /* 0x0000000000007918 */ /* 0x000fc00000000000 */
.L_x_178:


//--------------------- .nv.shared._ZN7cutlass13device_kernelINS_4gemm6kernel13GemmUniversalIN4cute5tupleIJiiiiEEENS1_10collective13CollectiveMmaINS1_37MainloopSm90TmaGmmaWarpSpecializedFP8ILi8ENS5_IJNS4_1CILi1EEESB_SB_EEENS1_35KernelTmaWarpSpecializedCooperativeEEENS5_IJNSA_ILi128EEENSA_ILi96EEESF_EEENS_12float_e4m3_tENS5_IJlSB_lEEESI_SJ_NS4_8TiledMMAINS4_8MMA_AtomIJNS4_4SM904GMMA30MMA_64x96x32_F32E4M3E4M3_SS_TNILNSN_7ScaleInE1ELSP_1EEEEEENS4_6LayoutINS5_IJNSA_ILi2EEESB_SB_EEENS5_IJSB_NSA_ILi0EEESV_EEEEENS5_IJNS4_10UnderscoreESY_SY_EEEEENS4_13SM90_TMA_LOADENS4_14ComposedLayoutINS4_7SwizzleILi3ELi4ELi3EEENS4_18smem_ptr_flag_bitsILi8EEENSS_INS5_IJNSA_ILi8EEESF_EEENS5_IJSF_SB_EEEEEEEvNS4_8identityES11_S1B_vS1C_EENS_8epilogue10collective6detail29Sm90TmaWarpSpecializedAdapterINS1F_15DefaultEpilogueISI_SJ_SJ_NS1E_6thread17LinearCombinationISI_Li1EffLNS1J_9ScaleType4KindE0ELNS_15FloatRoundStyleE2ESI_EENS1_15EpilogueDefaultEEEEEvvEEEEvNT_6ParamsE --------------------------
	.section	.nv.shared._ZN7cutlass13device_kernelINS_4gemm6kernel13GemmUniversalIN4cute5tupleIJiiiiEEENS1_10collective13CollectiveMmaINS1_37MainloopSm90TmaGmmaWarpSpecializedFP8ILi8ENS5_IJNS4_1CILi1EEESB_SB_EEENS1_35KernelTmaWarpSpecializedCooperativeEEENS5_IJNSA_ILi128EEENSA_ILi96EEESF_EEENS_12float_e4m3_tENS5_IJlSB_lEEESI_SJ_NS4_8TiledMMAINS4_8MMA_AtomIJNS4_4SM904GMMA30MMA_64x96x32_F32E4M3E4M3_SS_TNILNSN_7ScaleInE1ELSP_1EEEEEENS4_6LayoutINS5_IJNSA_ILi2EEESB_SB_EEENS5_IJSB_NSA_ILi0EEESV_EEEEENS5_IJNS4_10UnderscoreESY_SY_EEEEENS4_13SM90_TMA_LOADENS4_14ComposedLayoutINS4_7SwizzleILi3ELi4ELi3EEENS4_18smem_ptr_flag_bitsILi8EEENSS_INS5_IJNSA_ILi8EEESF_EEENS5_IJSF_SB_EEEEEEEvNS4_8identityES11_S1B_vS1C_EENS_8epilogue10collective6detail29Sm90TmaWarpSpecializedAdapterINS1F_15DefaultEpilogueISI_SJ_SJ_NS1E_6thread17LinearCombinationISI_Li1EffLNS1J_9ScaleType4KindE0ELNS_15FloatRoundStyleE2ESI_EENS1_15EpilogueDefaultEEEEEvvEEEEvNT_6ParamsE,"aw",@nobits
	.sectionflags	@""
	.align	16
	.zero		1024


//--------------------- .nv.shared.reserved.0     --------------------------
	.section	.nv.shared.reserved.0,"aw",@nobits
	.weak		__nv_reservedSMEM_offset_0_alias
	.size		__nv_reservedSMEM_offset_0_alias, 0, 0
	.other		__nv_reservedSMEM_offset_0_alias,@"STO_CUDA_RESERVED_SHARED STV_DEFAULT"
__nv_reservedSMEM_offset_0_alias:
	.zero		0


//--------------------- .nv.global                --------------------------
	.section	.nv.global,"aw",@nobits
.nv.global:
	.type		_ZN40_INTERNAL_0e7684ea_4_k_cu_fb6de3b9_167694cute1_E,@object
	.size		_ZN40_INTERNAL_0e7684ea_4_k_cu_fb6de3b9_167694cute1_E,(_ZN40_INTERNAL_0e7684ea_4_k_cu_fb6de3b9_167694cuda3std3__45__cpo6cbeginE - _ZN40_INTERNAL_0e7684ea_4_k_cu_fb6de3b9_167694cute1_E)
_ZN40_INTERNAL_0e7684ea_4_k_cu_fb6de3b9_167694cute1_E:
	.zero		1
	.type		_ZN40_INTERNAL_0e7684ea_4_k_cu_fb6de3b9_167694cuda3std3__45__cpo6cbeginE,@object
	.size		_ZN40_INTERNAL_0e7684ea_4_k_cu_fb6de3b9_167694cuda3std3__45__cpo6cbeginE,(_ZN40_INTERNAL_0e7684ea_4_k_cu_fb6de3b9_167694cuda3std3__48in_placeE - _ZN40_INTERNAL_0e7684ea_4_k_cu_fb6de3b9_167694cuda3std3__45__cpo6cbeginE)
_ZN40_INTERNAL_0e7684ea_4_k_cu_fb6de3b9_167694cuda3std3__45__cpo6cbeginE:
	.zero		1
	.type		_ZN40_INTERNAL_0e7684ea_4_k_cu_fb6de3b9_167694cuda3std3__48in_placeE,@object
	.size		_ZN40_INTERNAL_0e7684ea_4_k_cu_fb6de3b9_167694cuda3std3__48in_placeE,(_ZN40_INTERNAL_0e7684ea_4_k_cu_fb6de3b9_167694cuda3std6ranges3__45__cpo9iter_moveE - _ZN40_INTERNAL_0e7684ea_4_k_cu_fb6de3b9_167694cuda3std3__48in_placeE)
_ZN40_INTERNAL_0e7684ea_4_k_cu_fb6de3b9_167694cuda3std3__48in_placeE:
	.zero		1
	.type		_ZN40_INTERNAL_0e7684ea_4_k_cu_fb6de3b9_167694cuda3std6ranges3__45__cpo9iter_moveE,@object
	.size		_ZN40_INTERNAL_0e7684ea_4_k_cu_fb6de3b9_167694cuda3std6ranges3__45__cpo9iter_moveE,(_ZN40_INTERNAL_0e7684ea_4_k_cu_fb6de3b9_167694cuda3std3__45__cpo5beginE - _ZN40_INTERNAL_0e7684ea_4_k_cu_fb6de3b9_167694cuda3std6ranges3__45__cpo9iter_moveE)
_ZN40_INTERNAL_0e7684ea_4_k_cu_fb6de3b9_167694cuda3std6ranges3__45__cpo9iter_moveE:
	.zero		1
	.type		_ZN40_INTERNAL_0e7684ea_4_k_cu_fb6de3b9_167694cuda3std3__45__cpo5beginE,@object
	.size		_ZN40_INTERNAL_0e7684ea_4_k_cu_fb6de3b9_167694cuda3std3__45__cpo5beginE,(_ZN40_INTERNAL_0e7684ea_4_k_cu_fb6de3b9_167694cuda3std3__442_GLOBAL__N__0e7684ea_4_k_cu_fb6de3b9_167696ignoreE - _ZN40_INTERNAL_0e7684ea_4_k_cu_fb6de3b9_167694cuda3std3__45__cpo5beginE)
_ZN40_INTERNAL_0e7684ea_4_k_cu_fb6de3b9_167694cuda3std3__45__cpo5beginE:
	.zero		1
	.type		_ZN40_INTERNAL_0e7684ea_4_k_cu_fb6de3b9_167694cuda3std3__442_GLOBAL__N__0e7684ea_4_k_cu_fb6de3b9_167696ignoreE,@object
	.size		_ZN40_INTERNAL_0e7684ea_4_k_cu_fb6de3b9_167694cuda3std3__442_GLOBAL__N__0e7684ea_4_k_cu_fb6de3b9_167696ignoreE,(_ZN40_INTERNAL_0e7684ea_4_k_cu_fb6de3b9_167694cute7productE - _ZN40_INTERNAL_0e7684ea_4_k_cu_fb6de3b9_167694cuda3std3__442_GLOBAL__N__0e7684ea_4_k_cu_fb6de3b9_167696ignoreE)
_ZN40_INTERNAL_0e7684ea_4_k_cu_fb6de3b9_167694cuda3std3__442_GLOBAL__N__0e7684ea_4_k_cu_fb6de3b9_167696ignoreE:
	.zero		1
	.type		_ZN40_INTERNAL_0e7684ea_4_k_cu_fb6de3b9_167694cute7productE,@object
	.size		_ZN40_INTERNAL_0e7684ea_4_k_cu_fb6de3b9_167694cute7productE,(_ZN40_INTERNAL_0e7684ea_4_k_cu_fb6de3b9_167694cuda3std3__45__cpo3endE - _ZN40_INTERNAL_0e7684ea_4_k_cu_fb6de3b9_167694cute7productE)
_ZN40_INTERNAL_0e7684ea_4_k_cu_fb6de3b9_167694cute7productE:
	.zero		1
	.type		_ZN40_INTERNAL_0e7684ea_4_k_cu_fb6de3b9_167694cuda3std3__45__cpo3endE,@object
	.size		_ZN40_INTERNAL_0e7684ea_4_k_cu_fb6de3b9_167694cuda3std3__45__cpo3endE,(_ZN40_INTERNAL_0e7684ea_4_k_cu_fb6de3b9_167694cuda3std3__419piecewise_constructE - _ZN40_INTERNAL_0e7684ea_4_k_cu_fb6de3b9_167694cuda3std3__45__cpo3endE)
_ZN40_INTERNAL_0e7684ea_4_k_cu_fb6de3b9_167694cuda3std3__45__cpo3endE:
	.zero		1
	.type		_ZN40_INTERNAL_0e7684ea_4_k_cu_fb6de3b9_167694cuda3std3__419piecewise_constructE,@object
	.size		_ZN40_INTERNAL_0e7684ea_4_k_cu_fb6de3b9_167694cuda3std3__419piecewise_constructE,(_ZN40_INTERNAL_0e7684ea_4_k_cu_fb6de3b9_167694cuda3std3__45__cpo4cendE - _ZN40_INTERNAL_0e7684ea_4_k_cu_fb6de3b9_167694cuda3std3__419piecewise_constructE)
_ZN40_INTERNAL_0e7684ea_4_k_cu_fb6de3b9_167694cuda3std3__419piecewise_constructE:
	.zero		1
	.type		_ZN40_INTERNAL_0e7684ea_4_k_cu_fb6de3b9_167694cuda3std3__45__cpo4cendE,@object
	.size		_ZN40_INTERNAL_0e7684ea_4_k_cu_fb6de3b9_167694cuda3std3__45__cpo4cendE,(_ZN40_INTERNAL_0e7684ea_4_k_cu_fb6de3b9_167694cuda3std6ranges3__45__cpo4swapE - _ZN40_INTERNAL_0e7684ea_4_k_cu_fb6de3b9_167694cuda3std3__45__cpo4cendE)
_ZN40_INTERNAL_0e7684ea_4_k_cu_fb6de3b9_167694cuda3std3__45__cpo4cendE:
	.zero		1
	.type		_ZN40_INTERNAL_0e7684ea_4_k_cu_fb6de3b9_167694cuda3std6ranges3__45__cpo4swapE,@object
	.size		_ZN40_INTERNAL_0e7684ea_4_k_cu_fb6de3b9_167694cuda3std6ranges3__45__cpo4swapE,(.L_7 - _ZN40_INTERNAL_0e7684ea_4_k_cu_fb6de3b9_167694cuda3std6ranges3__45__cpo4swapE)
_ZN40_INTERNAL_0e7684ea_4_k_cu_fb6de3b9_167694cuda3std6ranges3__45__cpo4swapE:
	.zero		1
.L_7:


//--------------------- .nv.constant0._ZN7cutlass13device_kernelINS_4gemm6kernel13GemmUniversalIN4cute5tupleIJiiiiEEENS1_10collective13CollectiveMmaINS1_37MainloopSm90TmaGmmaWarpSpecializedFP8ILi8ENS5_IJNS4_1CILi1EEESB_SB_EEENS1_35KernelTmaWarpSpecializedCooperativeEEENS5_IJNSA_ILi128EEENSA_ILi96EEESF_EEENS_12float_e4m3_tENS5_IJlSB_lEEESI_SJ_NS4_8TiledMMAINS4_8MMA_AtomIJNS4_4SM904GMMA30MMA_64x96x32_F32E4M3E4M3_SS_TNILNSN_7ScaleInE1ELSP_1EEEEEENS4_6LayoutINS5_IJNSA_ILi2EEESB_SB_EEENS5_IJSB_NSA_ILi0EEESV_EEEEENS5_IJNS4_10UnderscoreESY_SY_EEEEENS4_13SM90_TMA_LOADENS4_14ComposedLayoutINS4_7SwizzleILi3ELi4ELi3EEENS4_18smem_ptr_flag_bitsILi8EEENSS_INS5_IJNSA_ILi8EEESF_EEENS5_IJSF_SB_EEEEEEEvNS4_8identityES11_S1B_vS1C_EENS_8epilogue10collective6detail29Sm90TmaWarpSpecializedAdapterINS1F_15DefaultEpilogueISI_SJ_SJ_NS1E_6thread17LinearCombinationISI_Li1EffLNS1J_9ScaleType4KindE0ELNS_15FloatRoundStyleE2ESI_EENS1_15EpilogueDefaultEEEEEvvEEEEvNT_6ParamsE --------------------------
	.section	.nv.constant0._ZN7cutlass13device_kernelINS_4gemm6kernel13GemmUniversalIN4cute5tupleIJiiiiEEENS1_10collective13CollectiveMmaINS1_37MainloopSm90TmaGmmaWarpSpecializedFP8ILi8ENS5_IJNS4_1CILi1EEESB_SB_EEENS1_35KernelTmaWarpSpecializedCooperativeEEENS5_IJNSA_ILi128EEENSA_ILi96EEESF_EEENS_12float_e4m3_tENS5_IJlSB_lEEESI_SJ_NS4_8TiledMMAINS4_8MMA_AtomIJNS4_4SM904GMMA30MMA_64x96x32_F32E4M3E4M3_SS_TNILNSN_7ScaleInE1ELSP_1EEEEEENS4_6LayoutINS5_IJNSA_ILi2EEESB_SB_EEENS5_IJSB_NSA_ILi0EEESV_EEEEENS5_IJNS4_10UnderscoreESY_SY_EEEEENS4_13SM90_TMA_LOADENS4_14ComposedLayoutINS4_7SwizzleILi3ELi4ELi3EEENS4_18smem_ptr_flag_bitsILi8EEENSS_INS5_IJNSA_ILi8EEESF_EEENS5_IJSF_SB_EEEEEEEvNS4_8identityES11_S1B_vS1C_EENS_8epilogue10collective6detail29Sm90TmaWarpSpecializedAdapterINS1F_15DefaultEpilogueISI_SJ_SJ_NS1E_6thread17LinearCombinationISI_Li1EffLNS1J_9ScaleType4KindE0ELNS_15FloatRoundStyleE2ESI_EENS1_15EpilogueDefaultEEEEEvvEEEEvNT_6ParamsE,"a",@progbits
	.sectionflags	@""
	.align	4
.nv.constant0._ZN7cutlass13device_kernelINS_4gemm6kernel13GemmUniversalIN4cute5tupleIJiiiiEEENS1_10collective13CollectiveMmaINS1_37MainloopSm90TmaGmmaWarpSpecializedFP8ILi8ENS5_IJNS4_1CILi1EEESB_SB_EEENS1_35KernelTmaWarpSpecializedCooperativeEEENS5_IJNSA_ILi128EEENSA_ILi96EEESF_EEENS_12float_e4m3_tENS5_IJlSB_lEEESI_SJ_NS4_8TiledMMAINS4_8MMA_AtomIJNS4_4SM904GMMA30MMA_64x96x32_F32E4M3E4M3_SS_TNILNSN_7ScaleInE1ELSP_1EEEEEENS4_6LayoutINS5_IJNSA_ILi2EEESB_SB_EEENS5_IJSB_NSA_ILi0EEESV_EEEEENS5_IJNS4_10UnderscoreESY_SY_EEEEENS4_13SM90_TMA_LOADENS4_14ComposedLayoutINS4_7SwizzleILi3ELi4ELi3EEENS4_18smem_ptr_flag_bitsILi8EEENSS_INS5_IJNSA_ILi8EEESF_EEENS5_IJSF_SB_EEEEEEEvNS4_8identityES11_S1B_vS1C_EENS_8epilogue10collective6detail29Sm90TmaWarpSpecializedAdapterINS1F_15DefaultEpilogueISI_SJ_SJ_NS1E_6thread17LinearCombinationISI_Li1EffLNS1J_9ScaleType4KindE0ELNS_15FloatRoundStyleE2ESI_EENS1_15EpilogueDefaultEEEEEvvEEEEvNT_6ParamsE:
	.zero		1664


//--------------------- SYMBOLS --------------------------

	.type		.nv.reservedSmem.offset0,@object
	.size		.nv.reservedSmem.offset0,0x4
